//
// Generated by NVIDIA NVVM Compiler
//
// Compiler Build ID: CL-36424714
// Cuda compilation tools, release 13.0, V13.0.88
// Based on NVVM 20.0.0
//

.version 9.0
.target sm_100
.address_size 64

.extern .func __assertfail
(
	.param .b64 __assertfail_param_0,
	.param .b64 __assertfail_param_1,
	.param .b32 __assertfail_param_2,
	.param .b64 __assertfail_param_3,
	.param .b64 __assertfail_param_4
)
;
.global .align 1 .b8 __unnamed_1[44] = {71, 76, 111, 97, 100, 80, 111, 115, 58, 58, 71, 76, 111, 97, 100, 80, 111, 115, 40, 117, 110, 115, 105, 103, 110, 101, 100, 32, 105, 110, 116, 44, 32, 95, 95, 110, 118, 95, 98, 111, 111, 108, 41};
.global .align 1 .b8 __unnamed_2[57] = {87, 97, 114, 112, 65, 99, 99, 77, 51, 50, 78, 51, 50, 58, 58, 87, 97, 114, 112, 65, 99, 99, 77, 51, 50, 78, 51, 50, 40, 117, 110, 115, 105, 103, 110, 101, 100, 32, 105, 110, 116, 44, 32, 117, 110, 115, 105, 103, 110, 101, 100, 32, 105, 110, 116, 41};
.global .align 1 .b8 __unnamed_3[172] = {118, 111, 105, 100, 32, 100, 103, 101, 109, 109, 95, 107, 101, 114, 110, 101, 108, 40, 99, 111, 110, 115, 116, 32, 100, 111, 117, 98, 108, 101, 32, 42, 44, 32, 99, 111, 110, 115, 116, 32, 100, 111, 117, 98, 108, 101, 32, 42, 44, 32, 100, 111, 117, 98, 108, 101, 32, 42, 44, 32, 117, 110, 115, 105, 103, 110, 101, 100, 32, 108, 111, 110, 103, 44, 32, 117, 110, 115, 105, 103, 110, 101, 100, 32, 108, 111, 110, 103, 44, 32, 117, 110, 115, 105, 103, 110, 101, 100, 32, 108, 111, 110, 103, 44, 32, 95, 95, 110, 118, 95, 98, 111, 111, 108, 44, 32, 95, 95, 110, 118, 95, 98, 111, 111, 108, 44, 32, 117, 110, 115, 105, 103, 110, 101, 100, 32, 108, 111, 110, 103, 44, 32, 117, 110, 115, 105, 103, 110, 101, 100, 32, 108, 111, 110, 103, 44, 32, 117, 110, 115, 105, 103, 110, 101, 100, 32, 108, 111, 110, 103, 41};
// _ZZ12dgemm_kernelPKdS0_PdmmmbbmmmE5buffa has been demoted
// _ZZ12dgemm_kernelPKdS0_PdmmmbbmmmE5buffb has been demoted
.global .align 1 .b8 $str[35] = {98, 108, 111, 99, 107, 68, 105, 109, 46, 121, 32, 61, 61, 32, 52, 32, 38, 38, 32, 98, 108, 111, 99, 107, 68, 105, 109, 46, 122, 32, 61, 61, 32, 52};
.global .align 1 .b8 $str$1[27] = {47, 116, 109, 112, 47, 115, 97, 115, 115, 95, 99, 117, 95, 98, 102, 103, 119, 52, 106, 95, 114, 47, 107, 46, 99, 117};
.global .align 1 .b8 $str$2[32] = {98, 108, 111, 99, 107, 68, 105, 109, 46, 120, 32, 61, 61, 32, 51, 50, 32, 38, 38, 32, 119, 97, 114, 112, 95, 105, 100, 32, 60, 32, 56};
.global .align 1 .b8 $str$3[17] = {98, 108, 111, 99, 107, 68, 105, 109, 46, 120, 32, 61, 61, 32, 51, 50};

.func  (.param .b32 func_retval0) _ZN34_INTERNAL_1a79371e_4_k_cu_29db7dfd17getSharedStartOffEj(
	.param .b32 _ZN34_INTERNAL_1a79371e_4_k_cu_29db7dfd17getSharedStartOffEj_param_0
)
{
	.reg .b32 	%r<6>;

	ld.param.u32 	%r1, [_ZN34_INTERNAL_1a79371e_4_k_cu_29db7dfd17getSharedStartOffEj_param_0];
	shl.b32 	%r2, %r1, 4;
	and.b32  	%r3, %r2, 261888;
	and.b32  	%r4, %r1, 15;
	or.b32  	%r5, %r3, %r4;
	st.param.b32 	[func_retval0], %r5;
	ret;

}
	// .globl	_Z12dgemm_kernelPKdS0_Pdmmmbbmmm
.visible .entry _Z12dgemm_kernelPKdS0_Pdmmmbbmmm(
	.param .u64 .ptr .align 1 _Z12dgemm_kernelPKdS0_Pdmmmbbmmm_param_0,
	.param .u64 .ptr .align 1 _Z12dgemm_kernelPKdS0_Pdmmmbbmmm_param_1,
	.param .u64 .ptr .align 1 _Z12dgemm_kernelPKdS0_Pdmmmbbmmm_param_2,
	.param .u64 _Z12dgemm_kernelPKdS0_Pdmmmbbmmm_param_3,
	.param .u64 _Z12dgemm_kernelPKdS0_Pdmmmbbmmm_param_4,
	.param .u64 _Z12dgemm_kernelPKdS0_Pdmmmbbmmm_param_5,
	.param .u8 _Z12dgemm_kernelPKdS0_Pdmmmbbmmm_param_6,
	.param .u8 _Z12dgemm_kernelPKdS0_Pdmmmbbmmm_param_7,
	.param .u64 _Z12dgemm_kernelPKdS0_Pdmmmbbmmm_param_8,
	.param .u64 _Z12dgemm_kernelPKdS0_Pdmmmbbmmm_param_9,
	.param .u64 _Z12dgemm_kernelPKdS0_Pdmmmbbmmm_param_10
)
.maxntid 512
.minnctapersm 1
{
	.reg .pred 	%p<127>;
	.reg .b16 	%rs<5>;
	.reg .b32 	%r<190>;
	.reg .b64 	%rd<274>;
	.reg .b64 	%fd<1220>;
	// demoted variable
	.shared .align 8 .b8 _ZZ12dgemm_kernelPKdS0_PdmmmbbmmmE5buffa[16384];
	// demoted variable
	.shared .align 8 .b8 _ZZ12dgemm_kernelPKdS0_PdmmmbbmmmE5buffb[16384];
	ld.param.u64 	%rd75, [_Z12dgemm_kernelPKdS0_Pdmmmbbmmm_param_0];
	ld.param.u64 	%rd76, [_Z12dgemm_kernelPKdS0_Pdmmmbbmmm_param_1];
	ld.param.u64 	%rd77, [_Z12dgemm_kernelPKdS0_Pdmmmbbmmm_param_2];
	ld.param.u64 	%rd78, [_Z12dgemm_kernelPKdS0_Pdmmmbbmmm_param_3];
	ld.param.u64 	%rd79, [_Z12dgemm_kernelPKdS0_Pdmmmbbmmm_param_4];
	ld.param.u64 	%rd80, [_Z12dgemm_kernelPKdS0_Pdmmmbbmmm_param_5];
	ld.param.s8 	%rs2, [_Z12dgemm_kernelPKdS0_Pdmmmbbmmm_param_6];
	ld.param.s8 	%rs3, [_Z12dgemm_kernelPKdS0_Pdmmmbbmmm_param_7];
	ld.param.u64 	%rd81, [_Z12dgemm_kernelPKdS0_Pdmmmbbmmm_param_8];
	ld.param.u64 	%rd82, [_Z12dgemm_kernelPKdS0_Pdmmmbbmmm_param_9];
	ld.param.u64 	%rd83, [_Z12dgemm_kernelPKdS0_Pdmmmbbmmm_param_10];
	mov.u32 	%r1, %ntid.y;
	setp.eq.s32 	%p2, %r1, 4;
	mov.u32 	%r28, %ntid.z;
	setp.eq.s32 	%p3, %r28, 4;
	and.pred  	%p4, %p2, %p3;
	@%p4 bra 	$L__BB1_2;
	mov.u64 	%rd84, $str;
	cvta.global.u64 	%rd85, %rd84;
	mov.u64 	%rd86, $str$1;
	cvta.global.u64 	%rd87, %rd86;
	mov.u64 	%rd88, __unnamed_3;
	cvta.global.u64 	%rd89, %rd88;
	{ // callseq 0, 0
	.param .b64 param0;
	st.param.b64 	[param0], %rd85;
	.param .b64 param1;
	st.param.b64 	[param1], %rd87;
	.param .b32 param2;
	st.param.b32 	[param2], 200;
	.param .b64 param3;
	st.param.b64 	[param3], %rd89;
	.param .b64 param4;
	st.param.b64 	[param4], 1;
	call.uni 
	__assertfail, 
	(
	param0, 
	param1, 
	param2, 
	param3, 
	param4
	);
	} // callseq 0
$L__BB1_2:
	add.s64 	%rd90, %rd79, 127;
	shr.u64 	%rd1, %rd90, 7;
	mov.u32 	%r29, %ctaid.x;
	cvt.u64.u32 	%rd2, %r29;
	and.b64  	%rd91, %rd1, 144115183780888576;
	setp.ne.s64 	%p5, %rd91, 0;
	@%p5 bra 	$L__BB1_4;
	cvt.u32.u64 	%r30, %rd1;
	cvt.u32.u64 	%r31, %rd2;
	div.u32 	%r32, %r31, %r30;
	mul.lo.s32 	%r33, %r32, %r30;
	sub.s32 	%r34, %r31, %r33;
	cvt.u64.u32 	%rd264, %r32;
	cvt.u64.u32 	%rd265, %r34;
	bra.uni 	$L__BB1_5;
$L__BB1_4:
	div.u64 	%rd264, %rd2, %rd1;
	mul.lo.s64 	%rd92, %rd264, %rd1;
	sub.s64 	%rd265, %rd2, %rd92;
$L__BB1_5:
	and.b64  	%rd93, %rd264, 1;
	setp.eq.b64 	%p6, %rd93, 1;
	not.b64 	%rd94, %rd265;
	add.s64 	%rd95, %rd1, %rd94;
	selp.b64 	%rd96, %rd95, %rd265, %p6;
	shl.b64 	%rd9, %rd264, 7;
	shl.b64 	%rd10, %rd96, 7;
	setp.ge.u64 	%p7, %rd9, %rd78;
	setp.ge.u64 	%p8, %rd10, %rd79;
	or.pred  	%p9, %p7, %p8;
	@%p9 bra 	$L__BB1_88;
	mov.u32 	%r2, %tid.z;
	mov.u32 	%r3, %tid.y;
	mad.lo.s32 	%r4, %r2, %r1, %r3;
	setp.gt.u32 	%p10, %r4, 7;
	setp.eq.s16 	%p11, %rs3, 0;
	selp.u16 	%rs4, 1, 0, %p11;
	selp.b16 	%rs1, %rs4, %rs2, %p10;
	selp.b64 	%rd98, %rd82, %rd81, %p10;
	setp.eq.s16 	%p12, %rs1, 0;
	shl.b64 	%rd99, %rd98, 7;
	selp.b64 	%rd11, 128, %rd99, %p12;
	selp.b64 	%rd12, %rd99, 128, %p12;
	selp.b64 	%rd13, %rd79, %rd78, %p10;
	selp.b64 	%rd14, %rd10, %rd9, %p10;
	selp.b64 	%rd15, %rd76, %rd75, %p10;
	mov.u32 	%r5, %ntid.x;
	setp.eq.s32 	%p13, %r5, 32;
	@%p13 bra 	$L__BB1_8;
	mov.u64 	%rd100, $str$2;
	cvta.global.u64 	%rd101, %rd100;
	mov.u64 	%rd102, $str$1;
	cvta.global.u64 	%rd103, %rd102;
	mov.u64 	%rd104, __unnamed_1;
	cvta.global.u64 	%rd105, %rd104;
	{ // callseq 1, 0
	.param .b64 param0;
	st.param.b64 	[param0], %rd101;
	.param .b64 param1;
	st.param.b64 	[param1], %rd103;
	.param .b32 param2;
	st.param.b32 	[param2], 14;
	.param .b64 param3;
	st.param.b64 	[param3], %rd105;
	.param .b64 param4;
	st.param.b64 	[param4], 1;
	call.uni 
	__assertfail, 
	(
	param0, 
	param1, 
	param2, 
	param3, 
	param4
	);
	} // callseq 1
$L__BB1_8:
	setp.eq.s16 	%p14, %rs1, 0;
	mov.u32 	%r6, %tid.x;
	and.b32  	%r7, %r6, 15;
	shr.u32 	%r36, %r6, 4;
	shl.b32 	%r37, %r4, 1;
	and.b32  	%r38, %r37, 14;
	or.b32  	%r8, %r38, %r36;
	selp.b32 	%r39, %r7, %r8, %p14;
	selp.b32 	%r9, %r8, %r7, %p14;
	cvt.u64.u32 	%rd106, %r39;
	add.s64 	%rd16, %rd14, %rd106;
	setp.le.u64 	%p15, %rd13, %rd16;
	mov.b32 	%r189, 0;
	@%p15 bra 	$L__BB1_11;
	add.s64 	%rd107, %rd16, 128;
	setp.le.u64 	%p16, %rd107, %rd13;
	mov.b32 	%r189, 8;
	@%p16 bra 	$L__BB1_11;
	cvt.u32.u64 	%r41, %rd16;
	cvt.u32.u64 	%r42, %rd13;
	sub.s32 	%r43, %r42, %r41;
	add.s32 	%r44, %r43, 15;
	shr.u32 	%r189, %r44, 4;
$L__BB1_11:
	setp.eq.s32 	%p17, %r5, 32;
	@%p17 bra 	$L__BB1_13;
	mov.u64 	%rd108, $str$2;
	cvta.global.u64 	%rd109, %rd108;
	mov.u64 	%rd110, $str$1;
	cvta.global.u64 	%rd111, %rd110;
	mov.u64 	%rd112, __unnamed_1;
	cvta.global.u64 	%rd113, %rd112;
	{ // callseq 2, 0
	.param .b64 param0;
	st.param.b64 	[param0], %rd109;
	.param .b64 param1;
	st.param.b64 	[param1], %rd111;
	.param .b32 param2;
	st.param.b32 	[param2], 14;
	.param .b64 param3;
	st.param.b64 	[param3], %rd113;
	.param .b64 param4;
	st.param.b64 	[param4], 1;
	call.uni 
	__assertfail, 
	(
	param0, 
	param1, 
	param2, 
	param3, 
	param4
	);
	} // callseq 2
$L__BB1_13:
	setp.eq.s32 	%p18, %r5, 32;
	xor.b32  	%r45, %r8, %r7;
	shl.b32 	%r46, %r9, 4;
	add.s32 	%r12, %r46, %r45;
	shl.b32 	%r47, %r2, 5;
	shl.b32 	%r49, %r3, 5;
	cvt.u64.u32 	%rd114, %r47;
	add.s64 	%rd17, %rd9, %rd114;
	setp.gt.u64 	%p19, %rd78, %rd17;
	cvt.u64.u32 	%rd115, %r49;
	add.s64 	%rd18, %rd10, %rd115;
	setp.lt.u64 	%p20, %rd18, %rd79;
	and.pred  	%p1, %p19, %p20;
	shl.b32 	%r50, %r6, 1;
	and.b32  	%r51, %r50, 24;
	or.b32  	%r52, %r51, %r47;
	{ // callseq 3, 0
	.param .b32 param0;
	st.param.b32 	[param0], %r52;
	.param .b32 retval0;
	call.uni (retval0), 
	_ZN34_INTERNAL_1a79371e_4_k_cu_29db7dfd17getSharedStartOffEj, 
	(
	param0
	);
	ld.param.b32 	%r53, [retval0];
	} // callseq 3
	shl.b32 	%r54, %r6, 2;
	and.b32  	%r55, %r54, 12;
	and.b32  	%r14, %r6, 16;
	or.b32  	%r15, %r55, %r14;
	or.b32  	%r16, %r15, %r49;
	@%p18 bra 	$L__BB1_15;
	mov.u64 	%rd116, $str$3;
	cvta.global.u64 	%rd117, %rd116;
	mov.u64 	%rd118, $str$1;
	cvta.global.u64 	%rd119, %rd118;
	mov.u64 	%rd120, __unnamed_2;
	cvta.global.u64 	%rd121, %rd120;
	{ // callseq 4, 0
	.param .b64 param0;
	st.param.b64 	[param0], %rd117;
	.param .b64 param1;
	st.param.b64 	[param1], %rd119;
	.param .b32 param2;
	st.param.b32 	[param2], 102;
	.param .b64 param3;
	st.param.b64 	[param3], %rd121;
	.param .b64 param4;
	st.param.b64 	[param4], 1;
	call.uni 
	__assertfail, 
	(
	param0, 
	param1, 
	param2, 
	param3, 
	param4
	);
	} // callseq 4
$L__BB1_15:
	setp.eq.s64 	%p21, %rd80, 0;
	mov.f64 	%fd1092, 0d0000000000000000;
	mov.f64 	%fd1093, %fd1092;
	mov.f64 	%fd1094, %fd1092;
	mov.f64 	%fd1095, %fd1092;
	mov.f64 	%fd1096, %fd1092;
	mov.f64 	%fd1097, %fd1092;
	mov.f64 	%fd1098, %fd1092;
	mov.f64 	%fd1099, %fd1092;
	mov.f64 	%fd1100, %fd1092;
	mov.f64 	%fd1101, %fd1092;
	mov.f64 	%fd1102, %fd1092;
	mov.f64 	%fd1103, %fd1092;
	mov.f64 	%fd1104, %fd1092;
	mov.f64 	%fd1105, %fd1092;
	mov.f64 	%fd1106, %fd1092;
	mov.f64 	%fd1107, %fd1092;
	mov.f64 	%fd1108, %fd1092;
	mov.f64 	%fd1109, %fd1092;
	mov.f64 	%fd1110, %fd1092;
	mov.f64 	%fd1111, %fd1092;
	mov.f64 	%fd1112, %fd1092;
	mov.f64 	%fd1113, %fd1092;
	mov.f64 	%fd1114, %fd1092;
	mov.f64 	%fd1115, %fd1092;
	mov.f64 	%fd1116, %fd1092;
	mov.f64 	%fd1117, %fd1092;
	mov.f64 	%fd1118, %fd1092;
	mov.f64 	%fd1119, %fd1092;
	mov.f64 	%fd1120, %fd1092;
	mov.f64 	%fd1121, %fd1092;
	mov.f64 	%fd1122, %fd1092;
	mov.f64 	%fd1123, %fd1092;
	@%p21 bra 	$L__BB1_38;
	{ // callseq 5, 0
	.param .b32 param0;
	st.param.b32 	[param0], %r16;
	.param .b32 retval0;
	call.uni (retval0), 
	_ZN34_INTERNAL_1a79371e_4_k_cu_29db7dfd17getSharedStartOffEj, 
	(
	param0
	);
	ld.param.b32 	%r56, [retval0];
	} // callseq 5
	cvt.u64.u32 	%rd123, %r9;
	setp.gt.u32 	%p22, %r4, 7;
	mov.u32 	%r58, _ZZ12dgemm_kernelPKdS0_PdmmmbbmmmE5buffa;
	mov.u32 	%r59, _ZZ12dgemm_kernelPKdS0_PdmmmbbmmmE5buffb;
	selp.b32 	%r60, %r59, %r58, %p22;
	shl.b32 	%r61, %r12, 3;
	add.s32 	%r17, %r60, %r61;
	shl.b32 	%r62, %r56, 3;
	add.s32 	%r18, %r59, %r62;
	shl.b32 	%r63, %r53, 3;
	add.s32 	%r19, %r58, %r63;
	xor.b32  	%r64, %r62, 32;
	add.s32 	%r20, %r59, %r64;
	xor.b32  	%r65, %r62, 64;
	add.s32 	%r21, %r59, %r65;
	xor.b32  	%r66, %r63, 64;
	add.s32 	%r22, %r58, %r66;
	xor.b32  	%r67, %r62, 96;
	add.s32 	%r23, %r59, %r67;
	shr.u64 	%rd124, %rd12, 4;
	mul.lo.s64 	%rd125, %rd124, %rd123;
	shr.u64 	%rd126, %rd11, 4;
	mad.lo.s64 	%rd127, %rd16, %rd126, %rd125;
	add.s64 	%rd270, %rd15, %rd127;
	sub.s64 	%rd128, %rd80, %rd123;
	add.s64 	%rd129, %rd128, 15;
	shr.u64 	%rd130, %rd129, 4;
	setp.gt.u64 	%p23, %rd80, %rd123;
	selp.b64 	%rd268, %rd130, 0, %p23;
	mov.b64 	%rd266, 0;
	mov.f64 	%fd1092, 0d0000000000000000;
	not.pred 	%p33, %p1;
$L__BB1_17:
	setp.eq.s64 	%p24, %rd268, 0;
	mov.b64 	%rd269, 0;
	mov.f64 	%fd1084, 0d0000000000000000;
	mov.f64 	%fd1085, %fd1084;
	mov.f64 	%fd1086, %fd1084;
	mov.f64 	%fd1087, %fd1084;
	mov.f64 	%fd1088, %fd1084;
	mov.f64 	%fd1089, %fd1084;
	mov.f64 	%fd1090, %fd1084;
	mov.f64 	%fd1091, %fd1084;
	@%p24 bra 	$L__BB1_35;
	setp.eq.s32 	%p25, %r189, 0;
	mov.f64 	%fd1091, 0d0000000000000000;
	@%p25 bra 	$L__BB1_20;
	// begin inline asm
	ld.global.nc.f64 %fd1091, [%rd270];
	// end inline asm
$L__BB1_20:
	setp.lt.u32 	%p26, %r189, 2;
	mov.u64 	%rd137, %rd270;
	// begin inline asm
	add.s64 %rd137,%rd137,%rd11;
	// end inline asm
	mov.f64 	%fd1090, 0d0000000000000000;
	@%p26 bra 	$L__BB1_22;
	// begin inline asm
	ld.global.nc.f64 %fd1090, [%rd137];
	// end inline asm
$L__BB1_22:
	setp.lt.u32 	%p27, %r189, 3;
	// begin inline asm
	add.s64 %rd137,%rd137,%rd11;
	// end inline asm
	mov.f64 	%fd1089, 0d0000000000000000;
	@%p27 bra 	$L__BB1_24;
	// begin inline asm
	ld.global.nc.f64 %fd1089, [%rd137];
	// end inline asm
$L__BB1_24:
	setp.lt.u32 	%p28, %r189, 4;
	// begin inline asm
	add.s64 %rd137,%rd137,%rd11;
	// end inline asm
	mov.f64 	%fd1088, 0d0000000000000000;
	@%p28 bra 	$L__BB1_26;
	// begin inline asm
	ld.global.nc.f64 %fd1088, [%rd137];
	// end inline asm
$L__BB1_26:
	setp.lt.u32 	%p29, %r189, 5;
	// begin inline asm
	add.s64 %rd137,%rd137,%rd11;
	// end inline asm
	mov.f64 	%fd1087, 0d0000000000000000;
	@%p29 bra 	$L__BB1_28;
	// begin inline asm
	ld.global.nc.f64 %fd1087, [%rd137];
	// end inline asm
$L__BB1_28:
	setp.lt.u32 	%p30, %r189, 6;
	// begin inline asm
	add.s64 %rd137,%rd137,%rd11;
	// end inline asm
	mov.f64 	%fd1086, 0d0000000000000000;
	@%p30 bra 	$L__BB1_30;
	// begin inline asm
	ld.global.nc.f64 %fd1086, [%rd137];
	// end inline asm
$L__BB1_30:
	setp.lt.u32 	%p31, %r189, 7;
	// begin inline asm
	add.s64 %rd137,%rd137,%rd11;
	// end inline asm
	mov.f64 	%fd1085, 0d0000000000000000;
	@%p31 bra 	$L__BB1_32;
	// begin inline asm
	ld.global.nc.f64 %fd1085, [%rd137];
	// end inline asm
$L__BB1_32:
	setp.lt.u32 	%p32, %r189, 8;
	// begin inline asm
	add.s64 %rd137,%rd137,%rd11;
	// end inline asm
	mov.f64 	%fd1084, 0d0000000000000000;
	@%p32 bra 	$L__BB1_34;
	// begin inline asm
	ld.global.nc.f64 %fd1084, [%rd137];
	// end inline asm
$L__BB1_34:
	// begin inline asm
	add.s64 %rd270,%rd270,%rd12;
	// end inline asm
	add.s64 	%rd269, %rd268, -1;
$L__BB1_35:
	bar.sync 	0;
	st.shared.f64 	[%r17], %fd1091;
	st.shared.f64 	[%r17+2048], %fd1090;
	st.shared.f64 	[%r17+4096], %fd1089;
	st.shared.f64 	[%r17+6144], %fd1088;
	st.shared.f64 	[%r17+8192], %fd1087;
	st.shared.f64 	[%r17+10240], %fd1086;
	st.shared.f64 	[%r17+12288], %fd1085;
	st.shared.f64 	[%r17+14336], %fd1084;
	bar.sync 	0;
	@%p33 bra 	$L__BB1_37;
	ld.shared.f64 	%fd260, [%r18];
	ld.shared.f64 	%fd261, [%r18+8];
	ld.shared.f64 	%fd262, [%r18+16];
	ld.shared.f64 	%fd263, [%r18+24];
	ld.shared.f64 	%fd264, [%r19];
	ld.shared.f64 	%fd265, [%r19+8];
	ld.shared.f64 	%fd266, [%r19+16];
	ld.shared.f64 	%fd267, [%r19+24];
	ld.shared.f64 	%fd268, [%r19+32];
	ld.shared.f64 	%fd269, [%r19+40];
	ld.shared.f64 	%fd270, [%r19+48];
	ld.shared.f64 	%fd271, [%r19+56];
	fma.rn.f64 	%fd272, %fd260, %fd264, %fd1122;
	fma.rn.f64 	%fd273, %fd260, %fd265, %fd1121;
	fma.rn.f64 	%fd274, %fd260, %fd266, %fd1092;
	fma.rn.f64 	%fd275, %fd260, %fd267, %fd1093;
	fma.rn.f64 	%fd276, %fd260, %fd268, %fd1094;
	fma.rn.f64 	%fd277, %fd260, %fd269, %fd1095;
	fma.rn.f64 	%fd278, %fd260, %fd270, %fd1096;
	fma.rn.f64 	%fd279, %fd260, %fd271, %fd1097;
	fma.rn.f64 	%fd280, %fd261, %fd264, %fd1098;
	fma.rn.f64 	%fd281, %fd261, %fd265, %fd1099;
	fma.rn.f64 	%fd282, %fd261, %fd266, %fd1100;
	fma.rn.f64 	%fd283, %fd261, %fd267, %fd1101;
	fma.rn.f64 	%fd284, %fd261, %fd268, %fd1102;
	fma.rn.f64 	%fd285, %fd261, %fd269, %fd1103;
	fma.rn.f64 	%fd286, %fd261, %fd270, %fd1104;
	fma.rn.f64 	%fd287, %fd261, %fd271, %fd1105;
	fma.rn.f64 	%fd288, %fd262, %fd264, %fd1106;
	fma.rn.f64 	%fd289, %fd262, %fd265, %fd1107;
	fma.rn.f64 	%fd290, %fd262, %fd266, %fd1108;
	fma.rn.f64 	%fd291, %fd262, %fd267, %fd1109;
	fma.rn.f64 	%fd292, %fd262, %fd268, %fd1110;
	fma.rn.f64 	%fd293, %fd262, %fd269, %fd1111;
	fma.rn.f64 	%fd294, %fd262, %fd270, %fd1112;
	fma.rn.f64 	%fd295, %fd262, %fd271, %fd1113;
	fma.rn.f64 	%fd296, %fd263, %fd264, %fd1114;
	fma.rn.f64 	%fd297, %fd263, %fd265, %fd1115;
	fma.rn.f64 	%fd298, %fd263, %fd266, %fd1116;
	fma.rn.f64 	%fd299, %fd263, %fd267, %fd1117;
	fma.rn.f64 	%fd300, %fd263, %fd268, %fd1118;
	fma.rn.f64 	%fd301, %fd263, %fd269, %fd1119;
	fma.rn.f64 	%fd302, %fd263, %fd270, %fd1120;
	fma.rn.f64 	%fd303, %fd263, %fd271, %fd1123;
	ld.shared.f64 	%fd304, [%r18+136];
	ld.shared.f64 	%fd305, [%r18+128];
	ld.shared.f64 	%fd306, [%r18+152];
	ld.shared.f64 	%fd307, [%r18+144];
	ld.shared.f64 	%fd308, [%r19+136];
	ld.shared.f64 	%fd309, [%r19+128];
	ld.shared.f64 	%fd310, [%r19+152];
	ld.shared.f64 	%fd311, [%r19+144];
	ld.shared.f64 	%fd312, [%r19+168];
	ld.shared.f64 	%fd313, [%r19+160];
	ld.shared.f64 	%fd314, [%r19+184];
	ld.shared.f64 	%fd315, [%r19+176];
	fma.rn.f64 	%fd316, %fd304, %fd308, %fd272;
	fma.rn.f64 	%fd317, %fd304, %fd309, %fd273;
	fma.rn.f64 	%fd318, %fd304, %fd310, %fd274;
	fma.rn.f64 	%fd319, %fd304, %fd311, %fd275;
	fma.rn.f64 	%fd320, %fd304, %fd312, %fd276;
	fma.rn.f64 	%fd321, %fd304, %fd313, %fd277;
	fma.rn.f64 	%fd322, %fd304, %fd314, %fd278;
	fma.rn.f64 	%fd323, %fd304, %fd315, %fd279;
	fma.rn.f64 	%fd324, %fd305, %fd308, %fd280;
	fma.rn.f64 	%fd325, %fd305, %fd309, %fd281;
	fma.rn.f64 	%fd326, %fd305, %fd310, %fd282;
	fma.rn.f64 	%fd327, %fd305, %fd311, %fd283;
	fma.rn.f64 	%fd328, %fd305, %fd312, %fd284;
	fma.rn.f64 	%fd329, %fd305, %fd313, %fd285;
	fma.rn.f64 	%fd330, %fd305, %fd314, %fd286;
	fma.rn.f64 	%fd331, %fd305, %fd315, %fd287;
	fma.rn.f64 	%fd332, %fd306, %fd308, %fd288;
	fma.rn.f64 	%fd333, %fd306, %fd309, %fd289;
	fma.rn.f64 	%fd334, %fd306, %fd310, %fd290;
	fma.rn.f64 	%fd335, %fd306, %fd311, %fd291;
	fma.rn.f64 	%fd336, %fd306, %fd312, %fd292;
	fma.rn.f64 	%fd337, %fd306, %fd313, %fd293;
	fma.rn.f64 	%fd338, %fd306, %fd314, %fd294;
	fma.rn.f64 	%fd339, %fd306, %fd315, %fd295;
	fma.rn.f64 	%fd340, %fd307, %fd308, %fd296;
	fma.rn.f64 	%fd341, %fd307, %fd309, %fd297;
	fma.rn.f64 	%fd342, %fd307, %fd310, %fd298;
	fma.rn.f64 	%fd343, %fd307, %fd311, %fd299;
	fma.rn.f64 	%fd344, %fd307, %fd312, %fd300;
	fma.rn.f64 	%fd345, %fd307, %fd313, %fd301;
	fma.rn.f64 	%fd346, %fd307, %fd314, %fd302;
	fma.rn.f64 	%fd347, %fd307, %fd315, %fd303;
	ld.shared.f64 	%fd348, [%r18+272];
	ld.shared.f64 	%fd349, [%r18+280];
	ld.shared.f64 	%fd350, [%r18+256];
	ld.shared.f64 	%fd351, [%r18+264];
	ld.shared.f64 	%fd352, [%r19+272];
	ld.shared.f64 	%fd353, [%r19+280];
	ld.shared.f64 	%fd354, [%r19+256];
	ld.shared.f64 	%fd355, [%r19+264];
	ld.shared.f64 	%fd356, [%r19+304];
	ld.shared.f64 	%fd357, [%r19+312];
	ld.shared.f64 	%fd358, [%r19+288];
	ld.shared.f64 	%fd359, [%r19+296];
	fma.rn.f64 	%fd360, %fd348, %fd352, %fd316;
	fma.rn.f64 	%fd361, %fd348, %fd353, %fd317;
	fma.rn.f64 	%fd362, %fd348, %fd354, %fd318;
	fma.rn.f64 	%fd363, %fd348, %fd355, %fd319;
	fma.rn.f64 	%fd364, %fd348, %fd356, %fd320;
	fma.rn.f64 	%fd365, %fd348, %fd357, %fd321;
	fma.rn.f64 	%fd366, %fd348, %fd358, %fd322;
	fma.rn.f64 	%fd367, %fd348, %fd359, %fd323;
	fma.rn.f64 	%fd368, %fd349, %fd352, %fd324;
	fma.rn.f64 	%fd369, %fd349, %fd353, %fd325;
	fma.rn.f64 	%fd370, %fd349, %fd354, %fd326;
	fma.rn.f64 	%fd371, %fd349, %fd355, %fd327;
	fma.rn.f64 	%fd372, %fd349, %fd356, %fd328;
	fma.rn.f64 	%fd373, %fd349, %fd357, %fd329;
	fma.rn.f64 	%fd374, %fd349, %fd358, %fd330;
	fma.rn.f64 	%fd375, %fd349, %fd359, %fd331;
	fma.rn.f64 	%fd376, %fd350, %fd352, %fd332;
	fma.rn.f64 	%fd377, %fd350, %fd353, %fd333;
	fma.rn.f64 	%fd378, %fd350, %fd354, %fd334;
	fma.rn.f64 	%fd379, %fd350, %fd355, %fd335;
	fma.rn.f64 	%fd380, %fd350, %fd356, %fd336;
	fma.rn.f64 	%fd381, %fd350, %fd357, %fd337;
	fma.rn.f64 	%fd382, %fd350, %fd358, %fd338;
	fma.rn.f64 	%fd383, %fd350, %fd359, %fd339;
	fma.rn.f64 	%fd384, %fd351, %fd352, %fd340;
	fma.rn.f64 	%fd385, %fd351, %fd353, %fd341;
	fma.rn.f64 	%fd386, %fd351, %fd354, %fd342;
	fma.rn.f64 	%fd387, %fd351, %fd355, %fd343;
	fma.rn.f64 	%fd388, %fd351, %fd356, %fd344;
	fma.rn.f64 	%fd389, %fd351, %fd357, %fd345;
	fma.rn.f64 	%fd390, %fd351, %fd358, %fd346;
	fma.rn.f64 	%fd391, %fd351, %fd359, %fd347;
	ld.shared.f64 	%fd392, [%r18+408];
	ld.shared.f64 	%fd393, [%r18+400];
	ld.shared.f64 	%fd394, [%r18+392];
	ld.shared.f64 	%fd395, [%r18+384];
	ld.shared.f64 	%fd396, [%r19+408];
	ld.shared.f64 	%fd397, [%r19+400];
	ld.shared.f64 	%fd398, [%r19+392];
	ld.shared.f64 	%fd399, [%r19+384];
	ld.shared.f64 	%fd400, [%r19+440];
	ld.shared.f64 	%fd401, [%r19+432];
	ld.shared.f64 	%fd402, [%r19+424];
	ld.shared.f64 	%fd403, [%r19+416];
	fma.rn.f64 	%fd404, %fd392, %fd396, %fd360;
	fma.rn.f64 	%fd405, %fd392, %fd397, %fd361;
	fma.rn.f64 	%fd406, %fd392, %fd398, %fd362;
	fma.rn.f64 	%fd407, %fd392, %fd399, %fd363;
	fma.rn.f64 	%fd408, %fd392, %fd400, %fd364;
	fma.rn.f64 	%fd409, %fd392, %fd401, %fd365;
	fma.rn.f64 	%fd410, %fd392, %fd402, %fd366;
	fma.rn.f64 	%fd411, %fd392, %fd403, %fd367;
	fma.rn.f64 	%fd412, %fd393, %fd396, %fd368;
	fma.rn.f64 	%fd413, %fd393, %fd397, %fd369;
	fma.rn.f64 	%fd414, %fd393, %fd398, %fd370;
	fma.rn.f64 	%fd415, %fd393, %fd399, %fd371;
	fma.rn.f64 	%fd416, %fd393, %fd400, %fd372;
	fma.rn.f64 	%fd417, %fd393, %fd401, %fd373;
	fma.rn.f64 	%fd418, %fd393, %fd402, %fd374;
	fma.rn.f64 	%fd419, %fd393, %fd403, %fd375;
	fma.rn.f64 	%fd420, %fd394, %fd396, %fd376;
	fma.rn.f64 	%fd421, %fd394, %fd397, %fd377;
	fma.rn.f64 	%fd422, %fd394, %fd398, %fd378;
	fma.rn.f64 	%fd423, %fd394, %fd399, %fd379;
	fma.rn.f64 	%fd424, %fd394, %fd400, %fd380;
	fma.rn.f64 	%fd425, %fd394, %fd401, %fd381;
	fma.rn.f64 	%fd426, %fd394, %fd402, %fd382;
	fma.rn.f64 	%fd427, %fd394, %fd403, %fd383;
	fma.rn.f64 	%fd428, %fd395, %fd396, %fd384;
	fma.rn.f64 	%fd429, %fd395, %fd397, %fd385;
	fma.rn.f64 	%fd430, %fd395, %fd398, %fd386;
	fma.rn.f64 	%fd431, %fd395, %fd399, %fd387;
	fma.rn.f64 	%fd432, %fd395, %fd400, %fd388;
	fma.rn.f64 	%fd433, %fd395, %fd401, %fd389;
	fma.rn.f64 	%fd434, %fd395, %fd402, %fd390;
	fma.rn.f64 	%fd435, %fd395, %fd403, %fd391;
	ld.shared.f64 	%fd436, [%r20+512];
	ld.shared.f64 	%fd437, [%r20+520];
	ld.shared.f64 	%fd438, [%r20+528];
	ld.shared.f64 	%fd439, [%r20+536];
	ld.shared.f64 	%fd440, [%r19+544];
	ld.shared.f64 	%fd441, [%r19+552];
	ld.shared.f64 	%fd442, [%r19+560];
	ld.shared.f64 	%fd443, [%r19+568];
	ld.shared.f64 	%fd444, [%r19+512];
	ld.shared.f64 	%fd445, [%r19+520];
	ld.shared.f64 	%fd446, [%r19+528];
	ld.shared.f64 	%fd447, [%r19+536];
	fma.rn.f64 	%fd448, %fd436, %fd440, %fd404;
	fma.rn.f64 	%fd449, %fd436, %fd441, %fd405;
	fma.rn.f64 	%fd450, %fd436, %fd442, %fd406;
	fma.rn.f64 	%fd451, %fd436, %fd443, %fd407;
	fma.rn.f64 	%fd452, %fd436, %fd444, %fd408;
	fma.rn.f64 	%fd453, %fd436, %fd445, %fd409;
	fma.rn.f64 	%fd454, %fd436, %fd446, %fd410;
	fma.rn.f64 	%fd455, %fd436, %fd447, %fd411;
	fma.rn.f64 	%fd456, %fd437, %fd440, %fd412;
	fma.rn.f64 	%fd457, %fd437, %fd441, %fd413;
	fma.rn.f64 	%fd458, %fd437, %fd442, %fd414;
	fma.rn.f64 	%fd459, %fd437, %fd443, %fd415;
	fma.rn.f64 	%fd460, %fd437, %fd444, %fd416;
	fma.rn.f64 	%fd461, %fd437, %fd445, %fd417;
	fma.rn.f64 	%fd462, %fd437, %fd446, %fd418;
	fma.rn.f64 	%fd463, %fd437, %fd447, %fd419;
	fma.rn.f64 	%fd464, %fd438, %fd440, %fd420;
	fma.rn.f64 	%fd465, %fd438, %fd441, %fd421;
	fma.rn.f64 	%fd466, %fd438, %fd442, %fd422;
	fma.rn.f64 	%fd467, %fd438, %fd443, %fd423;
	fma.rn.f64 	%fd468, %fd438, %fd444, %fd424;
	fma.rn.f64 	%fd469, %fd438, %fd445, %fd425;
	fma.rn.f64 	%fd470, %fd438, %fd446, %fd426;
	fma.rn.f64 	%fd471, %fd438, %fd447, %fd427;
	fma.rn.f64 	%fd472, %fd439, %fd440, %fd428;
	fma.rn.f64 	%fd473, %fd439, %fd441, %fd429;
	fma.rn.f64 	%fd474, %fd439, %fd442, %fd430;
	fma.rn.f64 	%fd475, %fd439, %fd443, %fd431;
	fma.rn.f64 	%fd476, %fd439, %fd444, %fd432;
	fma.rn.f64 	%fd477, %fd439, %fd445, %fd433;
	fma.rn.f64 	%fd478, %fd439, %fd446, %fd434;
	fma.rn.f64 	%fd479, %fd439, %fd447, %fd435;
	ld.shared.f64 	%fd480, [%r20+648];
	ld.shared.f64 	%fd481, [%r20+640];
	ld.shared.f64 	%fd482, [%r20+664];
	ld.shared.f64 	%fd483, [%r20+656];
	ld.shared.f64 	%fd484, [%r19+680];
	ld.shared.f64 	%fd485, [%r19+672];
	ld.shared.f64 	%fd486, [%r19+696];
	ld.shared.f64 	%fd487, [%r19+688];
	ld.shared.f64 	%fd488, [%r19+648];
	ld.shared.f64 	%fd489, [%r19+640];
	ld.shared.f64 	%fd490, [%r19+664];
	ld.shared.f64 	%fd491, [%r19+656];
	fma.rn.f64 	%fd492, %fd480, %fd484, %fd448;
	fma.rn.f64 	%fd493, %fd480, %fd485, %fd449;
	fma.rn.f64 	%fd494, %fd480, %fd486, %fd450;
	fma.rn.f64 	%fd495, %fd480, %fd487, %fd451;
	fma.rn.f64 	%fd496, %fd480, %fd488, %fd452;
	fma.rn.f64 	%fd497, %fd480, %fd489, %fd453;
	fma.rn.f64 	%fd498, %fd480, %fd490, %fd454;
	fma.rn.f64 	%fd499, %fd480, %fd491, %fd455;
	fma.rn.f64 	%fd500, %fd481, %fd484, %fd456;
	fma.rn.f64 	%fd501, %fd481, %fd485, %fd457;
	fma.rn.f64 	%fd502, %fd481, %fd486, %fd458;
	fma.rn.f64 	%fd503, %fd481, %fd487, %fd459;
	fma.rn.f64 	%fd504, %fd481, %fd488, %fd460;
	fma.rn.f64 	%fd505, %fd481, %fd489, %fd461;
	fma.rn.f64 	%fd506, %fd481, %fd490, %fd462;
	fma.rn.f64 	%fd507, %fd481, %fd491, %fd463;
	fma.rn.f64 	%fd508, %fd482, %fd484, %fd464;
	fma.rn.f64 	%fd509, %fd482, %fd485, %fd465;
	fma.rn.f64 	%fd510, %fd482, %fd486, %fd466;
	fma.rn.f64 	%fd511, %fd482, %fd487, %fd467;
	fma.rn.f64 	%fd512, %fd482, %fd488, %fd468;
	fma.rn.f64 	%fd513, %fd482, %fd489, %fd469;
	fma.rn.f64 	%fd514, %fd482, %fd490, %fd470;
	fma.rn.f64 	%fd515, %fd482, %fd491, %fd471;
	fma.rn.f64 	%fd516, %fd483, %fd484, %fd472;
	fma.rn.f64 	%fd517, %fd483, %fd485, %fd473;
	fma.rn.f64 	%fd518, %fd483, %fd486, %fd474;
	fma.rn.f64 	%fd519, %fd483, %fd487, %fd475;
	fma.rn.f64 	%fd520, %fd483, %fd488, %fd476;
	fma.rn.f64 	%fd521, %fd483, %fd489, %fd477;
	fma.rn.f64 	%fd522, %fd483, %fd490, %fd478;
	fma.rn.f64 	%fd523, %fd483, %fd491, %fd479;
	ld.shared.f64 	%fd524, [%r20+784];
	ld.shared.f64 	%fd525, [%r20+792];
	ld.shared.f64 	%fd526, [%r20+768];
	ld.shared.f64 	%fd527, [%r20+776];
	ld.shared.f64 	%fd528, [%r19+816];
	ld.shared.f64 	%fd529, [%r19+824];
	ld.shared.f64 	%fd530, [%r19+800];
	ld.shared.f64 	%fd531, [%r19+808];
	ld.shared.f64 	%fd532, [%r19+784];
	ld.shared.f64 	%fd533, [%r19+792];
	ld.shared.f64 	%fd534, [%r19+768];
	ld.shared.f64 	%fd535, [%r19+776];
	fma.rn.f64 	%fd536, %fd524, %fd528, %fd492;
	fma.rn.f64 	%fd537, %fd524, %fd529, %fd493;
	fma.rn.f64 	%fd538, %fd524, %fd530, %fd494;
	fma.rn.f64 	%fd539, %fd524, %fd531, %fd495;
	fma.rn.f64 	%fd540, %fd524, %fd532, %fd496;
	fma.rn.f64 	%fd541, %fd524, %fd533, %fd497;
	fma.rn.f64 	%fd542, %fd524, %fd534, %fd498;
	fma.rn.f64 	%fd543, %fd524, %fd535, %fd499;
	fma.rn.f64 	%fd544, %fd525, %fd528, %fd500;
	fma.rn.f64 	%fd545, %fd525, %fd529, %fd501;
	fma.rn.f64 	%fd546, %fd525, %fd530, %fd502;
	fma.rn.f64 	%fd547, %fd525, %fd531, %fd503;
	fma.rn.f64 	%fd548, %fd525, %fd532, %fd504;
	fma.rn.f64 	%fd549, %fd525, %fd533, %fd505;
	fma.rn.f64 	%fd550, %fd525, %fd534, %fd506;
	fma.rn.f64 	%fd551, %fd525, %fd535, %fd507;
	fma.rn.f64 	%fd552, %fd526, %fd528, %fd508;
	fma.rn.f64 	%fd553, %fd526, %fd529, %fd509;
	fma.rn.f64 	%fd554, %fd526, %fd530, %fd510;
	fma.rn.f64 	%fd555, %fd526, %fd531, %fd511;
	fma.rn.f64 	%fd556, %fd526, %fd532, %fd512;
	fma.rn.f64 	%fd557, %fd526, %fd533, %fd513;
	fma.rn.f64 	%fd558, %fd526, %fd534, %fd514;
	fma.rn.f64 	%fd559, %fd526, %fd535, %fd515;
	fma.rn.f64 	%fd560, %fd527, %fd528, %fd516;
	fma.rn.f64 	%fd561, %fd527, %fd529, %fd517;
	fma.rn.f64 	%fd562, %fd527, %fd530, %fd518;
	fma.rn.f64 	%fd563, %fd527, %fd531, %fd519;
	fma.rn.f64 	%fd564, %fd527, %fd532, %fd520;
	fma.rn.f64 	%fd565, %fd527, %fd533, %fd521;
	fma.rn.f64 	%fd566, %fd527, %fd534, %fd522;
	fma.rn.f64 	%fd567, %fd527, %fd535, %fd523;
	ld.shared.f64 	%fd568, [%r20+920];
	ld.shared.f64 	%fd569, [%r20+912];
	ld.shared.f64 	%fd570, [%r20+904];
	ld.shared.f64 	%fd571, [%r20+896];
	ld.shared.f64 	%fd572, [%r19+952];
	ld.shared.f64 	%fd573, [%r19+944];
	ld.shared.f64 	%fd574, [%r19+936];
	ld.shared.f64 	%fd575, [%r19+928];
	ld.shared.f64 	%fd576, [%r19+920];
	ld.shared.f64 	%fd577, [%r19+912];
	ld.shared.f64 	%fd578, [%r19+904];
	ld.shared.f64 	%fd579, [%r19+896];
	fma.rn.f64 	%fd580, %fd568, %fd572, %fd536;
	fma.rn.f64 	%fd581, %fd568, %fd573, %fd537;
	fma.rn.f64 	%fd582, %fd568, %fd574, %fd538;
	fma.rn.f64 	%fd583, %fd568, %fd575, %fd539;
	fma.rn.f64 	%fd584, %fd568, %fd576, %fd540;
	fma.rn.f64 	%fd585, %fd568, %fd577, %fd541;
	fma.rn.f64 	%fd586, %fd568, %fd578, %fd542;
	fma.rn.f64 	%fd587, %fd568, %fd579, %fd543;
	fma.rn.f64 	%fd588, %fd569, %fd572, %fd544;
	fma.rn.f64 	%fd589, %fd569, %fd573, %fd545;
	fma.rn.f64 	%fd590, %fd569, %fd574, %fd546;
	fma.rn.f64 	%fd591, %fd569, %fd575, %fd547;
	fma.rn.f64 	%fd592, %fd569, %fd576, %fd548;
	fma.rn.f64 	%fd593, %fd569, %fd577, %fd549;
	fma.rn.f64 	%fd594, %fd569, %fd578, %fd550;
	fma.rn.f64 	%fd595, %fd569, %fd579, %fd551;
	fma.rn.f64 	%fd596, %fd570, %fd572, %fd552;
	fma.rn.f64 	%fd597, %fd570, %fd573, %fd553;
	fma.rn.f64 	%fd598, %fd570, %fd574, %fd554;
	fma.rn.f64 	%fd599, %fd570, %fd575, %fd555;
	fma.rn.f64 	%fd600, %fd570, %fd576, %fd556;
	fma.rn.f64 	%fd601, %fd570, %fd577, %fd557;
	fma.rn.f64 	%fd602, %fd570, %fd578, %fd558;
	fma.rn.f64 	%fd603, %fd570, %fd579, %fd559;
	fma.rn.f64 	%fd604, %fd571, %fd572, %fd560;
	fma.rn.f64 	%fd605, %fd571, %fd573, %fd561;
	fma.rn.f64 	%fd606, %fd571, %fd574, %fd562;
	fma.rn.f64 	%fd607, %fd571, %fd575, %fd563;
	fma.rn.f64 	%fd608, %fd571, %fd576, %fd564;
	fma.rn.f64 	%fd609, %fd571, %fd577, %fd565;
	fma.rn.f64 	%fd610, %fd571, %fd578, %fd566;
	fma.rn.f64 	%fd611, %fd571, %fd579, %fd567;
	ld.shared.f64 	%fd612, [%r21+1024];
	ld.shared.f64 	%fd613, [%r21+1032];
	ld.shared.f64 	%fd614, [%r21+1040];
	ld.shared.f64 	%fd615, [%r21+1048];
	ld.shared.f64 	%fd616, [%r22+1024];
	ld.shared.f64 	%fd617, [%r22+1032];
	ld.shared.f64 	%fd618, [%r22+1040];
	ld.shared.f64 	%fd619, [%r22+1048];
	ld.shared.f64 	%fd620, [%r22+1056];
	ld.shared.f64 	%fd621, [%r22+1064];
	ld.shared.f64 	%fd622, [%r22+1072];
	ld.shared.f64 	%fd623, [%r22+1080];
	fma.rn.f64 	%fd624, %fd612, %fd616, %fd580;
	fma.rn.f64 	%fd625, %fd612, %fd617, %fd581;
	fma.rn.f64 	%fd626, %fd612, %fd618, %fd582;
	fma.rn.f64 	%fd627, %fd612, %fd619, %fd583;
	fma.rn.f64 	%fd628, %fd612, %fd620, %fd584;
	fma.rn.f64 	%fd629, %fd612, %fd621, %fd585;
	fma.rn.f64 	%fd630, %fd612, %fd622, %fd586;
	fma.rn.f64 	%fd631, %fd612, %fd623, %fd587;
	fma.rn.f64 	%fd632, %fd613, %fd616, %fd588;
	fma.rn.f64 	%fd633, %fd613, %fd617, %fd589;
	fma.rn.f64 	%fd634, %fd613, %fd618, %fd590;
	fma.rn.f64 	%fd635, %fd613, %fd619, %fd591;
	fma.rn.f64 	%fd636, %fd613, %fd620, %fd592;
	fma.rn.f64 	%fd637, %fd613, %fd621, %fd593;
	fma.rn.f64 	%fd638, %fd613, %fd622, %fd594;
	fma.rn.f64 	%fd639, %fd613, %fd623, %fd595;
	fma.rn.f64 	%fd640, %fd614, %fd616, %fd596;
	fma.rn.f64 	%fd641, %fd614, %fd617, %fd597;
	fma.rn.f64 	%fd642, %fd614, %fd618, %fd598;
	fma.rn.f64 	%fd643, %fd614, %fd619, %fd599;
	fma.rn.f64 	%fd644, %fd614, %fd620, %fd600;
	fma.rn.f64 	%fd645, %fd614, %fd621, %fd601;
	fma.rn.f64 	%fd646, %fd614, %fd622, %fd602;
	fma.rn.f64 	%fd647, %fd614, %fd623, %fd603;
	fma.rn.f64 	%fd648, %fd615, %fd616, %fd604;
	fma.rn.f64 	%fd649, %fd615, %fd617, %fd605;
	fma.rn.f64 	%fd650, %fd615, %fd618, %fd606;
	fma.rn.f64 	%fd651, %fd615, %fd619, %fd607;
	fma.rn.f64 	%fd652, %fd615, %fd620, %fd608;
	fma.rn.f64 	%fd653, %fd615, %fd621, %fd609;
	fma.rn.f64 	%fd654, %fd615, %fd622, %fd610;
	fma.rn.f64 	%fd655, %fd615, %fd623, %fd611;
	ld.shared.f64 	%fd656, [%r21+1160];
	ld.shared.f64 	%fd657, [%r21+1152];
	ld.shared.f64 	%fd658, [%r21+1176];
	ld.shared.f64 	%fd659, [%r21+1168];
	ld.shared.f64 	%fd660, [%r22+1160];
	ld.shared.f64 	%fd661, [%r22+1152];
	ld.shared.f64 	%fd662, [%r22+1176];
	ld.shared.f64 	%fd663, [%r22+1168];
	ld.shared.f64 	%fd664, [%r22+1192];
	ld.shared.f64 	%fd665, [%r22+1184];
	ld.shared.f64 	%fd666, [%r22+1208];
	ld.shared.f64 	%fd667, [%r22+1200];
	fma.rn.f64 	%fd668, %fd656, %fd660, %fd624;
	fma.rn.f64 	%fd669, %fd656, %fd661, %fd625;
	fma.rn.f64 	%fd670, %fd656, %fd662, %fd626;
	fma.rn.f64 	%fd671, %fd656, %fd663, %fd627;
	fma.rn.f64 	%fd672, %fd656, %fd664, %fd628;
	fma.rn.f64 	%fd673, %fd656, %fd665, %fd629;
	fma.rn.f64 	%fd674, %fd656, %fd666, %fd630;
	fma.rn.f64 	%fd675, %fd656, %fd667, %fd631;
	fma.rn.f64 	%fd676, %fd657, %fd660, %fd632;
	fma.rn.f64 	%fd677, %fd657, %fd661, %fd633;
	fma.rn.f64 	%fd678, %fd657, %fd662, %fd634;
	fma.rn.f64 	%fd679, %fd657, %fd663, %fd635;
	fma.rn.f64 	%fd680, %fd657, %fd664, %fd636;
	fma.rn.f64 	%fd681, %fd657, %fd665, %fd637;
	fma.rn.f64 	%fd682, %fd657, %fd666, %fd638;
	fma.rn.f64 	%fd683, %fd657, %fd667, %fd639;
	fma.rn.f64 	%fd684, %fd658, %fd660, %fd640;
	fma.rn.f64 	%fd685, %fd658, %fd661, %fd641;
	fma.rn.f64 	%fd686, %fd658, %fd662, %fd642;
	fma.rn.f64 	%fd687, %fd658, %fd663, %fd643;
	fma.rn.f64 	%fd688, %fd658, %fd664, %fd644;
	fma.rn.f64 	%fd689, %fd658, %fd665, %fd645;
	fma.rn.f64 	%fd690, %fd658, %fd666, %fd646;
	fma.rn.f64 	%fd691, %fd658, %fd667, %fd647;
	fma.rn.f64 	%fd692, %fd659, %fd660, %fd648;
	fma.rn.f64 	%fd693, %fd659, %fd661, %fd649;
	fma.rn.f64 	%fd694, %fd659, %fd662, %fd650;
	fma.rn.f64 	%fd695, %fd659, %fd663, %fd651;
	fma.rn.f64 	%fd696, %fd659, %fd664, %fd652;
	fma.rn.f64 	%fd697, %fd659, %fd665, %fd653;
	fma.rn.f64 	%fd698, %fd659, %fd666, %fd654;
	fma.rn.f64 	%fd699, %fd659, %fd667, %fd655;
	ld.shared.f64 	%fd700, [%r21+1296];
	ld.shared.f64 	%fd701, [%r21+1304];
	ld.shared.f64 	%fd702, [%r21+1280];
	ld.shared.f64 	%fd703, [%r21+1288];
	ld.shared.f64 	%fd704, [%r22+1296];
	ld.shared.f64 	%fd705, [%r22+1304];
	ld.shared.f64 	%fd706, [%r22+1280];
	ld.shared.f64 	%fd707, [%r22+1288];
	ld.shared.f64 	%fd708, [%r22+1328];
	ld.shared.f64 	%fd709, [%r22+1336];
	ld.shared.f64 	%fd710, [%r22+1312];
	ld.shared.f64 	%fd711, [%r22+1320];
	fma.rn.f64 	%fd712, %fd700, %fd704, %fd668;
	fma.rn.f64 	%fd713, %fd700, %fd705, %fd669;
	fma.rn.f64 	%fd714, %fd700, %fd706, %fd670;
	fma.rn.f64 	%fd715, %fd700, %fd707, %fd671;
	fma.rn.f64 	%fd716, %fd700, %fd708, %fd672;
	fma.rn.f64 	%fd717, %fd700, %fd709, %fd673;
	fma.rn.f64 	%fd718, %fd700, %fd710, %fd674;
	fma.rn.f64 	%fd719, %fd700, %fd711, %fd675;
	fma.rn.f64 	%fd720, %fd701, %fd704, %fd676;
	fma.rn.f64 	%fd721, %fd701, %fd705, %fd677;
	fma.rn.f64 	%fd722, %fd701, %fd706, %fd678;
	fma.rn.f64 	%fd723, %fd701, %fd707, %fd679;
	fma.rn.f64 	%fd724, %fd701, %fd708, %fd680;
	fma.rn.f64 	%fd725, %fd701, %fd709, %fd681;
	fma.rn.f64 	%fd726, %fd701, %fd710, %fd682;
	fma.rn.f64 	%fd727, %fd701, %fd711, %fd683;
	fma.rn.f64 	%fd728, %fd702, %fd704, %fd684;
	fma.rn.f64 	%fd729, %fd702, %fd705, %fd685;
	fma.rn.f64 	%fd730, %fd702, %fd706, %fd686;
	fma.rn.f64 	%fd731, %fd702, %fd707, %fd687;
	fma.rn.f64 	%fd732, %fd702, %fd708, %fd688;
	fma.rn.f64 	%fd733, %fd702, %fd709, %fd689;
	fma.rn.f64 	%fd734, %fd702, %fd710, %fd690;
	fma.rn.f64 	%fd735, %fd702, %fd711, %fd691;
	fma.rn.f64 	%fd736, %fd703, %fd704, %fd692;
	fma.rn.f64 	%fd737, %fd703, %fd705, %fd693;
	fma.rn.f64 	%fd738, %fd703, %fd706, %fd694;
	fma.rn.f64 	%fd739, %fd703, %fd707, %fd695;
	fma.rn.f64 	%fd740, %fd703, %fd708, %fd696;
	fma.rn.f64 	%fd741, %fd703, %fd709, %fd697;
	fma.rn.f64 	%fd742, %fd703, %fd710, %fd698;
	fma.rn.f64 	%fd743, %fd703, %fd711, %fd699;
	ld.shared.f64 	%fd744, [%r21+1432];
	ld.shared.f64 	%fd745, [%r21+1424];
	ld.shared.f64 	%fd746, [%r21+1416];
	ld.shared.f64 	%fd747, [%r21+1408];
	ld.shared.f64 	%fd748, [%r22+1432];
	ld.shared.f64 	%fd749, [%r22+1424];
	ld.shared.f64 	%fd750, [%r22+1416];
	ld.shared.f64 	%fd751, [%r22+1408];
	ld.shared.f64 	%fd752, [%r22+1464];
	ld.shared.f64 	%fd753, [%r22+1456];
	ld.shared.f64 	%fd754, [%r22+1448];
	ld.shared.f64 	%fd755, [%r22+1440];
	fma.rn.f64 	%fd756, %fd744, %fd748, %fd712;
	fma.rn.f64 	%fd757, %fd744, %fd749, %fd713;
	fma.rn.f64 	%fd758, %fd744, %fd750, %fd714;
	fma.rn.f64 	%fd759, %fd744, %fd751, %fd715;
	fma.rn.f64 	%fd760, %fd744, %fd752, %fd716;
	fma.rn.f64 	%fd761, %fd744, %fd753, %fd717;
	fma.rn.f64 	%fd762, %fd744, %fd754, %fd718;
	fma.rn.f64 	%fd763, %fd744, %fd755, %fd719;
	fma.rn.f64 	%fd764, %fd745, %fd748, %fd720;
	fma.rn.f64 	%fd765, %fd745, %fd749, %fd721;
	fma.rn.f64 	%fd766, %fd745, %fd750, %fd722;
	fma.rn.f64 	%fd767, %fd745, %fd751, %fd723;
	fma.rn.f64 	%fd768, %fd745, %fd752, %fd724;
	fma.rn.f64 	%fd769, %fd745, %fd753, %fd725;
	fma.rn.f64 	%fd770, %fd745, %fd754, %fd726;
	fma.rn.f64 	%fd771, %fd745, %fd755, %fd727;
	fma.rn.f64 	%fd772, %fd746, %fd748, %fd728;
	fma.rn.f64 	%fd773, %fd746, %fd749, %fd729;
	fma.rn.f64 	%fd774, %fd746, %fd750, %fd730;
	fma.rn.f64 	%fd775, %fd746, %fd751, %fd731;
	fma.rn.f64 	%fd776, %fd746, %fd752, %fd732;
	fma.rn.f64 	%fd777, %fd746, %fd753, %fd733;
	fma.rn.f64 	%fd778, %fd746, %fd754, %fd734;
	fma.rn.f64 	%fd779, %fd746, %fd755, %fd735;
	fma.rn.f64 	%fd780, %fd747, %fd748, %fd736;
	fma.rn.f64 	%fd781, %fd747, %fd749, %fd737;
	fma.rn.f64 	%fd782, %fd747, %fd750, %fd738;
	fma.rn.f64 	%fd783, %fd747, %fd751, %fd739;
	fma.rn.f64 	%fd784, %fd747, %fd752, %fd740;
	fma.rn.f64 	%fd785, %fd747, %fd753, %fd741;
	fma.rn.f64 	%fd786, %fd747, %fd754, %fd742;
	fma.rn.f64 	%fd787, %fd747, %fd755, %fd743;
	ld.shared.f64 	%fd788, [%r23+1536];
	ld.shared.f64 	%fd789, [%r23+1544];
	ld.shared.f64 	%fd790, [%r23+1552];
	ld.shared.f64 	%fd791, [%r23+1560];
	ld.shared.f64 	%fd792, [%r22+1568];
	ld.shared.f64 	%fd793, [%r22+1576];
	ld.shared.f64 	%fd794, [%r22+1584];
	ld.shared.f64 	%fd795, [%r22+1592];
	ld.shared.f64 	%fd796, [%r22+1536];
	ld.shared.f64 	%fd797, [%r22+1544];
	ld.shared.f64 	%fd798, [%r22+1552];
	ld.shared.f64 	%fd799, [%r22+1560];
	fma.rn.f64 	%fd800, %fd788, %fd792, %fd756;
	fma.rn.f64 	%fd801, %fd788, %fd793, %fd757;
	fma.rn.f64 	%fd802, %fd788, %fd794, %fd758;
	fma.rn.f64 	%fd803, %fd788, %fd795, %fd759;
	fma.rn.f64 	%fd804, %fd788, %fd796, %fd760;
	fma.rn.f64 	%fd805, %fd788, %fd797, %fd761;
	fma.rn.f64 	%fd806, %fd788, %fd798, %fd762;
	fma.rn.f64 	%fd807, %fd788, %fd799, %fd763;
	fma.rn.f64 	%fd808, %fd789, %fd792, %fd764;
	fma.rn.f64 	%fd809, %fd789, %fd793, %fd765;
	fma.rn.f64 	%fd810, %fd789, %fd794, %fd766;
	fma.rn.f64 	%fd811, %fd789, %fd795, %fd767;
	fma.rn.f64 	%fd812, %fd789, %fd796, %fd768;
	fma.rn.f64 	%fd813, %fd789, %fd797, %fd769;
	fma.rn.f64 	%fd814, %fd789, %fd798, %fd770;
	fma.rn.f64 	%fd815, %fd789, %fd799, %fd771;
	fma.rn.f64 	%fd816, %fd790, %fd792, %fd772;
	fma.rn.f64 	%fd817, %fd790, %fd793, %fd773;
	fma.rn.f64 	%fd818, %fd790, %fd794, %fd774;
	fma.rn.f64 	%fd819, %fd790, %fd795, %fd775;
	fma.rn.f64 	%fd820, %fd790, %fd796, %fd776;
	fma.rn.f64 	%fd821, %fd790, %fd797, %fd777;
	fma.rn.f64 	%fd822, %fd790, %fd798, %fd778;
	fma.rn.f64 	%fd823, %fd790, %fd799, %fd779;
	fma.rn.f64 	%fd824, %fd791, %fd792, %fd780;
	fma.rn.f64 	%fd825, %fd791, %fd793, %fd781;
	fma.rn.f64 	%fd826, %fd791, %fd794, %fd782;
	fma.rn.f64 	%fd827, %fd791, %fd795, %fd783;
	fma.rn.f64 	%fd828, %fd791, %fd796, %fd784;
	fma.rn.f64 	%fd829, %fd791, %fd797, %fd785;
	fma.rn.f64 	%fd830, %fd791, %fd798, %fd786;
	fma.rn.f64 	%fd831, %fd791, %fd799, %fd787;
	ld.shared.f64 	%fd832, [%r23+1672];
	ld.shared.f64 	%fd833, [%r23+1664];
	ld.shared.f64 	%fd834, [%r23+1688];
	ld.shared.f64 	%fd835, [%r23+1680];
	ld.shared.f64 	%fd836, [%r22+1704];
	ld.shared.f64 	%fd837, [%r22+1696];
	ld.shared.f64 	%fd838, [%r22+1720];
	ld.shared.f64 	%fd839, [%r22+1712];
	ld.shared.f64 	%fd840, [%r22+1672];
	ld.shared.f64 	%fd841, [%r22+1664];
	ld.shared.f64 	%fd842, [%r22+1688];
	ld.shared.f64 	%fd843, [%r22+1680];
	fma.rn.f64 	%fd844, %fd832, %fd836, %fd800;
	fma.rn.f64 	%fd845, %fd832, %fd837, %fd801;
	fma.rn.f64 	%fd846, %fd832, %fd838, %fd802;
	fma.rn.f64 	%fd847, %fd832, %fd839, %fd803;
	fma.rn.f64 	%fd848, %fd832, %fd840, %fd804;
	fma.rn.f64 	%fd849, %fd832, %fd841, %fd805;
	fma.rn.f64 	%fd850, %fd832, %fd842, %fd806;
	fma.rn.f64 	%fd851, %fd832, %fd843, %fd807;
	fma.rn.f64 	%fd852, %fd833, %fd836, %fd808;
	fma.rn.f64 	%fd853, %fd833, %fd837, %fd809;
	fma.rn.f64 	%fd854, %fd833, %fd838, %fd810;
	fma.rn.f64 	%fd855, %fd833, %fd839, %fd811;
	fma.rn.f64 	%fd856, %fd833, %fd840, %fd812;
	fma.rn.f64 	%fd857, %fd833, %fd841, %fd813;
	fma.rn.f64 	%fd858, %fd833, %fd842, %fd814;
	fma.rn.f64 	%fd859, %fd833, %fd843, %fd815;
	fma.rn.f64 	%fd860, %fd834, %fd836, %fd816;
	fma.rn.f64 	%fd861, %fd834, %fd837, %fd817;
	fma.rn.f64 	%fd862, %fd834, %fd838, %fd818;
	fma.rn.f64 	%fd863, %fd834, %fd839, %fd819;
	fma.rn.f64 	%fd864, %fd834, %fd840, %fd820;
	fma.rn.f64 	%fd865, %fd834, %fd841, %fd821;
	fma.rn.f64 	%fd866, %fd834, %fd842, %fd822;
	fma.rn.f64 	%fd867, %fd834, %fd843, %fd823;
	fma.rn.f64 	%fd868, %fd835, %fd836, %fd824;
	fma.rn.f64 	%fd869, %fd835, %fd837, %fd825;
	fma.rn.f64 	%fd870, %fd835, %fd838, %fd826;
	fma.rn.f64 	%fd871, %fd835, %fd839, %fd827;
	fma.rn.f64 	%fd872, %fd835, %fd840, %fd828;
	fma.rn.f64 	%fd873, %fd835, %fd841, %fd829;
	fma.rn.f64 	%fd874, %fd835, %fd842, %fd830;
	fma.rn.f64 	%fd875, %fd835, %fd843, %fd831;
	ld.shared.f64 	%fd876, [%r23+1808];
	ld.shared.f64 	%fd877, [%r23+1816];
	ld.shared.f64 	%fd878, [%r23+1792];
	ld.shared.f64 	%fd879, [%r23+1800];
	ld.shared.f64 	%fd880, [%r22+1840];
	ld.shared.f64 	%fd881, [%r22+1848];
	ld.shared.f64 	%fd882, [%r22+1824];
	ld.shared.f64 	%fd883, [%r22+1832];
	ld.shared.f64 	%fd884, [%r22+1808];
	ld.shared.f64 	%fd885, [%r22+1816];
	ld.shared.f64 	%fd886, [%r22+1792];
	ld.shared.f64 	%fd887, [%r22+1800];
	fma.rn.f64 	%fd888, %fd876, %fd880, %fd844;
	fma.rn.f64 	%fd889, %fd876, %fd881, %fd845;
	fma.rn.f64 	%fd890, %fd876, %fd882, %fd846;
	fma.rn.f64 	%fd891, %fd876, %fd883, %fd847;
	fma.rn.f64 	%fd892, %fd876, %fd884, %fd848;
	fma.rn.f64 	%fd893, %fd876, %fd885, %fd849;
	fma.rn.f64 	%fd894, %fd876, %fd886, %fd850;
	fma.rn.f64 	%fd895, %fd876, %fd887, %fd851;
	fma.rn.f64 	%fd896, %fd877, %fd880, %fd852;
	fma.rn.f64 	%fd897, %fd877, %fd881, %fd853;
	fma.rn.f64 	%fd898, %fd877, %fd882, %fd854;
	fma.rn.f64 	%fd899, %fd877, %fd883, %fd855;
	fma.rn.f64 	%fd900, %fd877, %fd884, %fd856;
	fma.rn.f64 	%fd901, %fd877, %fd885, %fd857;
	fma.rn.f64 	%fd902, %fd877, %fd886, %fd858;
	fma.rn.f64 	%fd903, %fd877, %fd887, %fd859;
	fma.rn.f64 	%fd904, %fd878, %fd880, %fd860;
	fma.rn.f64 	%fd905, %fd878, %fd881, %fd861;
	fma.rn.f64 	%fd906, %fd878, %fd882, %fd862;
	fma.rn.f64 	%fd907, %fd878, %fd883, %fd863;
	fma.rn.f64 	%fd908, %fd878, %fd884, %fd864;
	fma.rn.f64 	%fd909, %fd878, %fd885, %fd865;
	fma.rn.f64 	%fd910, %fd878, %fd886, %fd866;
	fma.rn.f64 	%fd911, %fd878, %fd887, %fd867;
	fma.rn.f64 	%fd912, %fd879, %fd880, %fd868;
	fma.rn.f64 	%fd913, %fd879, %fd881, %fd869;
	fma.rn.f64 	%fd914, %fd879, %fd882, %fd870;
	fma.rn.f64 	%fd915, %fd879, %fd883, %fd871;
	fma.rn.f64 	%fd916, %fd879, %fd884, %fd872;
	fma.rn.f64 	%fd917, %fd879, %fd885, %fd873;
	fma.rn.f64 	%fd918, %fd879, %fd886, %fd874;
	fma.rn.f64 	%fd919, %fd879, %fd887, %fd875;
	ld.shared.f64 	%fd920, [%r23+1944];
	ld.shared.f64 	%fd921, [%r23+1936];
	ld.shared.f64 	%fd922, [%r23+1928];
	ld.shared.f64 	%fd923, [%r23+1920];
	ld.shared.f64 	%fd924, [%r22+1976];
	ld.shared.f64 	%fd925, [%r22+1968];
	ld.shared.f64 	%fd926, [%r22+1960];
	ld.shared.f64 	%fd927, [%r22+1952];
	ld.shared.f64 	%fd928, [%r22+1944];
	ld.shared.f64 	%fd929, [%r22+1936];
	ld.shared.f64 	%fd930, [%r22+1928];
	ld.shared.f64 	%fd931, [%r22+1920];
	fma.rn.f64 	%fd1122, %fd920, %fd924, %fd888;
	fma.rn.f64 	%fd1121, %fd920, %fd925, %fd889;
	fma.rn.f64 	%fd1092, %fd920, %fd926, %fd890;
	fma.rn.f64 	%fd1093, %fd920, %fd927, %fd891;
	fma.rn.f64 	%fd1094, %fd920, %fd928, %fd892;
	fma.rn.f64 	%fd1095, %fd920, %fd929, %fd893;
	fma.rn.f64 	%fd1096, %fd920, %fd930, %fd894;
	fma.rn.f64 	%fd1097, %fd920, %fd931, %fd895;
	fma.rn.f64 	%fd1098, %fd921, %fd924, %fd896;
	fma.rn.f64 	%fd1099, %fd921, %fd925, %fd897;
	fma.rn.f64 	%fd1100, %fd921, %fd926, %fd898;
	fma.rn.f64 	%fd1101, %fd921, %fd927, %fd899;
	fma.rn.f64 	%fd1102, %fd921, %fd928, %fd900;
	fma.rn.f64 	%fd1103, %fd921, %fd929, %fd901;
	fma.rn.f64 	%fd1104, %fd921, %fd930, %fd902;
	fma.rn.f64 	%fd1105, %fd921, %fd931, %fd903;
	fma.rn.f64 	%fd1106, %fd922, %fd924, %fd904;
	fma.rn.f64 	%fd1107, %fd922, %fd925, %fd905;
	fma.rn.f64 	%fd1108, %fd922, %fd926, %fd906;
	fma.rn.f64 	%fd1109, %fd922, %fd927, %fd907;
	fma.rn.f64 	%fd1110, %fd922, %fd928, %fd908;
	fma.rn.f64 	%fd1111, %fd922, %fd929, %fd909;
	fma.rn.f64 	%fd1112, %fd922, %fd930, %fd910;
	fma.rn.f64 	%fd1113, %fd922, %fd931, %fd911;
	fma.rn.f64 	%fd1114, %fd923, %fd924, %fd912;
	fma.rn.f64 	%fd1115, %fd923, %fd925, %fd913;
	fma.rn.f64 	%fd1116, %fd923, %fd926, %fd914;
	fma.rn.f64 	%fd1117, %fd923, %fd927, %fd915;
	fma.rn.f64 	%fd1118, %fd923, %fd928, %fd916;
	fma.rn.f64 	%fd1119, %fd923, %fd929, %fd917;
	fma.rn.f64 	%fd1120, %fd923, %fd930, %fd918;
	fma.rn.f64 	%fd1123, %fd923, %fd931, %fd919;
$L__BB1_37:
	add.s64 	%rd266, %rd266, 16;
	setp.lt.u64 	%p34, %rd266, %rd80;
	mov.u64 	%rd268, %rd269;
	@%p34 bra 	$L__BB1_17;
$L__BB1_38:
	not.pred 	%p35, %p1;
	@%p35 bra 	$L__BB1_88;
	add.s32 	%r164, %r6, 4;
	and.b32  	%r165, %r164, 15;
	or.b32  	%r166, %r165, %r14;
	// begin inline asm
	mov.b64 {%r68,%r69}, %fd1098;
	// end inline asm
	shfl.sync.idx.b32	%r71|%p36, %r69, %r166, 31, -1;
	shfl.sync.idx.b32	%r70|%p37, %r68, %r166, 31, -1;
	// begin inline asm
	mov.b64 %fd933, {%r70,%r71};
	// end inline asm
	// begin inline asm
	mov.b64 {%r72,%r73}, %fd1099;
	// end inline asm
	shfl.sync.idx.b32	%r75|%p38, %r73, %r166, 31, -1;
	shfl.sync.idx.b32	%r74|%p39, %r72, %r166, 31, -1;
	// begin inline asm
	mov.b64 %fd935, {%r74,%r75};
	// end inline asm
	// begin inline asm
	mov.b64 {%r76,%r77}, %fd1100;
	// end inline asm
	shfl.sync.idx.b32	%r79|%p40, %r77, %r166, 31, -1;
	shfl.sync.idx.b32	%r78|%p41, %r76, %r166, 31, -1;
	// begin inline asm
	mov.b64 %fd937, {%r78,%r79};
	// end inline asm
	// begin inline asm
	mov.b64 {%r80,%r81}, %fd1101;
	// end inline asm
	shfl.sync.idx.b32	%r83|%p42, %r81, %r166, 31, -1;
	shfl.sync.idx.b32	%r82|%p43, %r80, %r166, 31, -1;
	// begin inline asm
	mov.b64 %fd939, {%r82,%r83};
	// end inline asm
	// begin inline asm
	mov.b64 {%r84,%r85}, %fd1102;
	// end inline asm
	shfl.sync.idx.b32	%r87|%p44, %r85, %r166, 31, -1;
	shfl.sync.idx.b32	%r86|%p45, %r84, %r166, 31, -1;
	// begin inline asm
	mov.b64 %fd941, {%r86,%r87};
	// end inline asm
	// begin inline asm
	mov.b64 {%r88,%r89}, %fd1103;
	// end inline asm
	shfl.sync.idx.b32	%r91|%p46, %r89, %r166, 31, -1;
	shfl.sync.idx.b32	%r90|%p47, %r88, %r166, 31, -1;
	// begin inline asm
	mov.b64 %fd943, {%r90,%r91};
	// end inline asm
	// begin inline asm
	mov.b64 {%r92,%r93}, %fd1104;
	// end inline asm
	shfl.sync.idx.b32	%r95|%p48, %r93, %r166, 31, -1;
	shfl.sync.idx.b32	%r94|%p49, %r92, %r166, 31, -1;
	// begin inline asm
	mov.b64 %fd945, {%r94,%r95};
	// end inline asm
	// begin inline asm
	mov.b64 {%r96,%r97}, %fd1105;
	// end inline asm
	shfl.sync.idx.b32	%r99|%p50, %r97, %r166, 31, -1;
	shfl.sync.idx.b32	%r98|%p51, %r96, %r166, 31, -1;
	// begin inline asm
	mov.b64 %fd947, {%r98,%r99};
	// end inline asm
	and.b32  	%r167, %r6, 31;
	xor.b32  	%r168, %r167, 8;
	// begin inline asm
	mov.b64 {%r100,%r101}, %fd1106;
	// end inline asm
	shfl.sync.idx.b32	%r103|%p52, %r101, %r168, 31, -1;
	shfl.sync.idx.b32	%r102|%p53, %r100, %r168, 31, -1;
	// begin inline asm
	mov.b64 %fd949, {%r102,%r103};
	// end inline asm
	// begin inline asm
	mov.b64 {%r104,%r105}, %fd1107;
	// end inline asm
	shfl.sync.idx.b32	%r107|%p54, %r105, %r168, 31, -1;
	shfl.sync.idx.b32	%r106|%p55, %r104, %r168, 31, -1;
	// begin inline asm
	mov.b64 %fd951, {%r106,%r107};
	// end inline asm
	// begin inline asm
	mov.b64 {%r108,%r109}, %fd1108;
	// end inline asm
	shfl.sync.idx.b32	%r111|%p56, %r109, %r168, 31, -1;
	shfl.sync.idx.b32	%r110|%p57, %r108, %r168, 31, -1;
	// begin inline asm
	mov.b64 %fd1172, {%r110,%r111};
	// end inline asm
	// begin inline asm
	mov.b64 {%r112,%r113}, %fd1109;
	// end inline asm
	shfl.sync.idx.b32	%r115|%p58, %r113, %r168, 31, -1;
	shfl.sync.idx.b32	%r114|%p59, %r112, %r168, 31, -1;
	// begin inline asm
	mov.b64 %fd1173, {%r114,%r115};
	// end inline asm
	// begin inline asm
	mov.b64 {%r116,%r117}, %fd1110;
	// end inline asm
	shfl.sync.idx.b32	%r119|%p60, %r117, %r168, 31, -1;
	shfl.sync.idx.b32	%r118|%p61, %r116, %r168, 31, -1;
	// begin inline asm
	mov.b64 %fd1174, {%r118,%r119};
	// end inline asm
	// begin inline asm
	mov.b64 {%r120,%r121}, %fd1111;
	// end inline asm
	shfl.sync.idx.b32	%r123|%p62, %r121, %r168, 31, -1;
	shfl.sync.idx.b32	%r122|%p63, %r120, %r168, 31, -1;
	// begin inline asm
	mov.b64 %fd1175, {%r122,%r123};
	// end inline asm
	// begin inline asm
	mov.b64 {%r124,%r125}, %fd1112;
	// end inline asm
	shfl.sync.idx.b32	%r127|%p64, %r125, %r168, 31, -1;
	shfl.sync.idx.b32	%r126|%p65, %r124, %r168, 31, -1;
	// begin inline asm
	mov.b64 %fd1176, {%r126,%r127};
	// end inline asm
	// begin inline asm
	mov.b64 {%r128,%r129}, %fd1113;
	// end inline asm
	shfl.sync.idx.b32	%r131|%p66, %r129, %r168, 31, -1;
	shfl.sync.idx.b32	%r130|%p67, %r128, %r168, 31, -1;
	// begin inline asm
	mov.b64 %fd1177, {%r130,%r131};
	// end inline asm
	add.s32 	%r169, %r6, 12;
	and.b32  	%r170, %r169, 15;
	or.b32  	%r171, %r170, %r14;
	// begin inline asm
	mov.b64 {%r132,%r133}, %fd1114;
	// end inline asm
	shfl.sync.idx.b32	%r135|%p68, %r133, %r171, 31, -1;
	shfl.sync.idx.b32	%r134|%p69, %r132, %r171, 31, -1;
	// begin inline asm
	mov.b64 %fd1178, {%r134,%r135};
	// end inline asm
	// begin inline asm
	mov.b64 {%r136,%r137}, %fd1115;
	// end inline asm
	shfl.sync.idx.b32	%r139|%p70, %r137, %r171, 31, -1;
	shfl.sync.idx.b32	%r138|%p71, %r136, %r171, 31, -1;
	// begin inline asm
	mov.b64 %fd1179, {%r138,%r139};
	// end inline asm
	// begin inline asm
	mov.b64 {%r140,%r141}, %fd1116;
	// end inline asm
	shfl.sync.idx.b32	%r143|%p72, %r141, %r171, 31, -1;
	shfl.sync.idx.b32	%r142|%p73, %r140, %r171, 31, -1;
	// begin inline asm
	mov.b64 %fd1212, {%r142,%r143};
	// end inline asm
	// begin inline asm
	mov.b64 {%r144,%r145}, %fd1117;
	// end inline asm
	shfl.sync.idx.b32	%r147|%p74, %r145, %r171, 31, -1;
	shfl.sync.idx.b32	%r146|%p75, %r144, %r171, 31, -1;
	// begin inline asm
	mov.b64 %fd1213, {%r146,%r147};
	// end inline asm
	// begin inline asm
	mov.b64 {%r148,%r149}, %fd1118;
	// end inline asm
	shfl.sync.idx.b32	%r151|%p76, %r149, %r171, 31, -1;
	shfl.sync.idx.b32	%r150|%p77, %r148, %r171, 31, -1;
	// begin inline asm
	mov.b64 %fd1214, {%r150,%r151};
	// end inline asm
	// begin inline asm
	mov.b64 {%r152,%r153}, %fd1119;
	// end inline asm
	shfl.sync.idx.b32	%r155|%p78, %r153, %r171, 31, -1;
	shfl.sync.idx.b32	%r154|%p79, %r152, %r171, 31, -1;
	// begin inline asm
	mov.b64 %fd1215, {%r154,%r155};
	// end inline asm
	// begin inline asm
	mov.b64 {%r156,%r157}, %fd1120;
	// end inline asm
	shfl.sync.idx.b32	%r159|%p80, %r157, %r171, 31, -1;
	shfl.sync.idx.b32	%r158|%p81, %r156, %r171, 31, -1;
	// begin inline asm
	mov.b64 %fd1216, {%r158,%r159};
	// end inline asm
	// begin inline asm
	mov.b64 {%r160,%r161}, %fd1123;
	// end inline asm
	shfl.sync.idx.b32	%r163|%p82, %r161, %r171, 31, -1;
	shfl.sync.idx.b32	%r162|%p83, %r160, %r171, 31, -1;
	// begin inline asm
	mov.b64 %fd1219, {%r162,%r163};
	// end inline asm
	and.b32  	%r172, %r6, 8;
	setp.eq.s32 	%p84, %r172, 0;
	mov.f64 	%fd1156, %fd1092;
	mov.f64 	%fd1157, %fd1093;
	mov.f64 	%fd1158, %fd1094;
	mov.f64 	%fd1159, %fd1095;
	mov.f64 	%fd1160, %fd1096;
	mov.f64 	%fd1161, %fd1097;
	mov.f64 	%fd1162, %fd933;
	mov.f64 	%fd1163, %fd935;
	mov.f64 	%fd1164, %fd937;
	mov.f64 	%fd1165, %fd939;
	mov.f64 	%fd1166, %fd941;
	mov.f64 	%fd1167, %fd943;
	mov.f64 	%fd1168, %fd945;
	mov.f64 	%fd1169, %fd947;
	mov.f64 	%fd1170, %fd949;
	mov.f64 	%fd1171, %fd951;
	@%p84 bra 	$L__BB1_41;
	mov.f64 	%fd1156, %fd1172;
	mov.f64 	%fd1157, %fd1173;
	mov.f64 	%fd1158, %fd1174;
	mov.f64 	%fd1159, %fd1175;
	mov.f64 	%fd1160, %fd1176;
	mov.f64 	%fd1161, %fd1177;
	mov.f64 	%fd1162, %fd1178;
	mov.f64 	%fd1163, %fd1179;
	mov.f64 	%fd1164, %fd1212;
	mov.f64 	%fd1165, %fd1213;
	mov.f64 	%fd1166, %fd1214;
	mov.f64 	%fd1167, %fd1215;
	mov.f64 	%fd1168, %fd1216;
	mov.f64 	%fd1169, %fd1219;
	mov.f64 	%fd1170, %fd1122;
	mov.f64 	%fd1171, %fd1121;
	mov.f64 	%fd1172, %fd1092;
	mov.f64 	%fd1173, %fd1093;
	mov.f64 	%fd1174, %fd1094;
	mov.f64 	%fd1175, %fd1095;
	mov.f64 	%fd1176, %fd1096;
	mov.f64 	%fd1177, %fd1097;
	mov.f64 	%fd1178, %fd933;
	mov.f64 	%fd1179, %fd935;
	mov.f64 	%fd1212, %fd937;
	mov.f64 	%fd1213, %fd939;
	mov.f64 	%fd1214, %fd941;
	mov.f64 	%fd1215, %fd943;
	mov.f64 	%fd1216, %fd945;
	mov.f64 	%fd1121, %fd951;
	mov.f64 	%fd1122, %fd949;
	mov.f64 	%fd1219, %fd947;
$L__BB1_41:
	and.b32  	%r173, %r6, 4;
	setp.eq.s32 	%p85, %r173, 0;
	mov.f64 	%fd1188, %fd1156;
	mov.f64 	%fd1189, %fd1157;
	mov.f64 	%fd1190, %fd1158;
	mov.f64 	%fd1191, %fd1159;
	mov.f64 	%fd1192, %fd1160;
	mov.f64 	%fd1193, %fd1161;
	mov.f64 	%fd1194, %fd1162;
	mov.f64 	%fd1195, %fd1163;
	mov.f64 	%fd1196, %fd1164;
	mov.f64 	%fd1197, %fd1165;
	mov.f64 	%fd1198, %fd1166;
	mov.f64 	%fd1199, %fd1167;
	mov.f64 	%fd1200, %fd1168;
	mov.f64 	%fd1201, %fd1169;
	mov.f64 	%fd1202, %fd1170;
	mov.f64 	%fd1203, %fd1171;
	mov.f64 	%fd1204, %fd1172;
	mov.f64 	%fd1205, %fd1173;
	mov.f64 	%fd1206, %fd1174;
	mov.f64 	%fd1207, %fd1175;
	mov.f64 	%fd1208, %fd1176;
	mov.f64 	%fd1209, %fd1177;
	mov.f64 	%fd1210, %fd1178;
	mov.f64 	%fd1211, %fd1179;
	@%p85 bra 	$L__BB1_43;
	mov.f64 	%fd1188, %fd1212;
	mov.f64 	%fd1189, %fd1213;
	mov.f64 	%fd1190, %fd1214;
	mov.f64 	%fd1191, %fd1215;
	mov.f64 	%fd1192, %fd1216;
	mov.f64 	%fd1193, %fd1219;
	mov.f64 	%fd1194, %fd1122;
	mov.f64 	%fd1195, %fd1121;
	mov.f64 	%fd1196, %fd1156;
	mov.f64 	%fd1197, %fd1157;
	mov.f64 	%fd1198, %fd1158;
	mov.f64 	%fd1199, %fd1159;
	mov.f64 	%fd1200, %fd1160;
	mov.f64 	%fd1201, %fd1161;
	mov.f64 	%fd1202, %fd1162;
	mov.f64 	%fd1203, %fd1163;
	mov.f64 	%fd1204, %fd1164;
	mov.f64 	%fd1205, %fd1165;
	mov.f64 	%fd1206, %fd1166;
	mov.f64 	%fd1207, %fd1167;
	mov.f64 	%fd1208, %fd1168;
	mov.f64 	%fd1209, %fd1169;
	mov.f64 	%fd1210, %fd1170;
	mov.f64 	%fd1211, %fd1171;
	mov.f64 	%fd1212, %fd1172;
	mov.f64 	%fd1213, %fd1173;
	mov.f64 	%fd1214, %fd1174;
	mov.f64 	%fd1215, %fd1175;
	mov.f64 	%fd1216, %fd1176;
	mov.f64 	%fd1121, %fd1179;
	mov.f64 	%fd1122, %fd1178;
	mov.f64 	%fd1219, %fd1177;
$L__BB1_43:
	mad.lo.s64 	%rd164, %rd17, %rd83, %rd18;
	cvta.to.global.u64 	%rd165, %rd77;
	shl.b64 	%rd166, %rd164, 3;
	add.s64 	%rd36, %rd165, %rd166;
	add.s64 	%rd167, %rd17, 32;
	setp.lt.u64 	%p86, %rd167, %rd78;
	cvt.u32.u64 	%r174, %rd17;
	cvt.u32.u64 	%r175, %rd78;
	sub.s32 	%r176, %r175, %r174;
	selp.b32 	%r24, 32, %r176, %p86;
	shr.u32 	%r25, %r6, 2;
	shl.b64 	%rd37, %rd83, 6;
	neg.s32 	%r177, %r25;
	and.b32  	%r178, %r177, 3;
	add.s32 	%r179, %r178, %r15;
	cvt.u64.u32 	%rd38, %r179;
	add.s64 	%rd168, %rd18, %rd38;
	setp.ge.u64 	%p87, %rd168, %rd79;
	@%p87 bra 	$L__BB1_53;
	setp.eq.s32 	%p89, %r24, 0;
	@%p89 bra 	$L__BB1_88;
	shl.b64 	%rd169, %rd38, 3;
	add.s64 	%rd170, %rd36, %rd169;
	ld.global.f64 	%fd980, [%rd170];
	add.f64 	%fd981, %fd1122, %fd980;
	st.global.f64 	[%rd170], %fd981;
	setp.eq.s32 	%p90, %r24, 1;
	@%p90 bra 	$L__BB1_88;
	shl.b64 	%rd171, %rd83, 3;
	add.s64 	%rd39, %rd36, %rd171;
	add.s64 	%rd173, %rd39, %rd169;
	ld.global.f64 	%fd982, [%rd173];
	add.f64 	%fd983, %fd1121, %fd982;
	st.global.f64 	[%rd173], %fd983;
	setp.eq.s32 	%p91, %r24, 2;
	@%p91 bra 	$L__BB1_88;
	add.s64 	%rd40, %rd39, %rd171;
	add.s64 	%rd176, %rd40, %rd169;
	ld.global.f64 	%fd984, [%rd176];
	add.f64 	%fd985, %fd1188, %fd984;
	st.global.f64 	[%rd176], %fd985;
	setp.eq.s32 	%p92, %r24, 3;
	@%p92 bra 	$L__BB1_88;
	add.s64 	%rd41, %rd40, %rd171;
	add.s64 	%rd179, %rd41, %rd169;
	ld.global.f64 	%fd986, [%rd179];
	add.f64 	%fd987, %fd1189, %fd986;
	st.global.f64 	[%rd179], %fd987;
	setp.eq.s32 	%p93, %r24, 4;
	@%p93 bra 	$L__BB1_88;
	add.s64 	%rd42, %rd41, %rd171;
	add.s64 	%rd182, %rd42, %rd169;
	ld.global.f64 	%fd988, [%rd182];
	add.f64 	%fd989, %fd1190, %fd988;
	st.global.f64 	[%rd182], %fd989;
	setp.eq.s32 	%p94, %r24, 5;
	@%p94 bra 	$L__BB1_88;
	add.s64 	%rd43, %rd42, %rd171;
	add.s64 	%rd185, %rd43, %rd169;
	ld.global.f64 	%fd990, [%rd185];
	add.f64 	%fd991, %fd1191, %fd990;
	st.global.f64 	[%rd185], %fd991;
	setp.eq.s32 	%p95, %r24, 6;
	@%p95 bra 	$L__BB1_88;
	add.s64 	%rd44, %rd43, %rd171;
	add.s64 	%rd188, %rd44, %rd169;
	ld.global.f64 	%fd992, [%rd188];
	add.f64 	%fd993, %fd1192, %fd992;
	st.global.f64 	[%rd188], %fd993;
	setp.eq.s32 	%p96, %r24, 7;
	@%p96 bra 	$L__BB1_88;
	add.s64 	%rd190, %rd44, %rd171;
	add.s64 	%rd192, %rd190, %rd169;
	ld.global.f64 	%fd994, [%rd192];
	add.f64 	%fd995, %fd1193, %fd994;
	st.global.f64 	[%rd192], %fd995;
	add.s64 	%rd271, %rd190, %rd171;
	bra.uni 	$L__BB1_55;
$L__BB1_53:
	setp.lt.u32 	%p88, %r24, 9;
	@%p88 bra 	$L__BB1_88;
	add.s64 	%rd271, %rd36, %rd37;
$L__BB1_55:
	add.s32 	%r26, %r24, -8;
	sub.s32 	%r180, 1, %r25;
	and.b32  	%r181, %r180, 3;
	add.s32 	%r182, %r181, %r15;
	cvt.u64.u32 	%rd48, %r182;
	add.s64 	%rd193, %rd18, %rd48;
	setp.lt.u64 	%p97, %rd193, %rd79;
	@%p97 bra 	$L__BB1_58;
	setp.lt.u32 	%p98, %r26, 9;
	@%p98 bra 	$L__BB1_88;
	add.s64 	%rd272, %rd271, %rd37;
	bra.uni 	$L__BB1_67;
$L__BB1_58:
	setp.eq.s32 	%p99, %r26, 0;
	@%p99 bra 	$L__BB1_88;
	shl.b64 	%rd194, %rd48, 3;
	add.s64 	%rd195, %rd271, %rd194;
	ld.global.f64 	%fd996, [%rd195];
	add.f64 	%fd997, %fd1194, %fd996;
	st.global.f64 	[%rd195], %fd997;
	setp.eq.s32 	%p100, %r24, 9;
	@%p100 bra 	$L__BB1_88;
	shl.b64 	%rd196, %rd83, 3;
	add.s64 	%rd50, %rd271, %rd196;
	add.s64 	%rd198, %rd50, %rd194;
	ld.global.f64 	%fd998, [%rd198];
	add.f64 	%fd999, %fd1195, %fd998;
	st.global.f64 	[%rd198], %fd999;
	setp.eq.s32 	%p101, %r24, 10;
	@%p101 bra 	$L__BB1_88;
	add.s64 	%rd51, %rd50, %rd196;
	add.s64 	%rd201, %rd51, %rd194;
	ld.global.f64 	%fd1000, [%rd201];
	add.f64 	%fd1001, %fd1196, %fd1000;
	st.global.f64 	[%rd201], %fd1001;
	setp.eq.s32 	%p102, %r24, 11;
	@%p102 bra 	$L__BB1_88;
	add.s64 	%rd52, %rd51, %rd196;
	add.s64 	%rd204, %rd52, %rd194;
	ld.global.f64 	%fd1002, [%rd204];
	add.f64 	%fd1003, %fd1197, %fd1002;
	st.global.f64 	[%rd204], %fd1003;
	setp.eq.s32 	%p103, %r24, 12;
	@%p103 bra 	$L__BB1_88;
	add.s64 	%rd53, %rd52, %rd196;
	add.s64 	%rd207, %rd53, %rd194;
	ld.global.f64 	%fd1004, [%rd207];
	add.f64 	%fd1005, %fd1198, %fd1004;
	st.global.f64 	[%rd207], %fd1005;
	setp.eq.s32 	%p104, %r24, 13;
	@%p104 bra 	$L__BB1_88;
	add.s64 	%rd54, %rd53, %rd196;
	add.s64 	%rd210, %rd54, %rd194;
	ld.global.f64 	%fd1006, [%rd210];
	add.f64 	%fd1007, %fd1199, %fd1006;
	st.global.f64 	[%rd210], %fd1007;
	setp.eq.s32 	%p105, %r24, 14;
	@%p105 bra 	$L__BB1_88;
	add.s64 	%rd55, %rd54, %rd196;
	add.s64 	%rd213, %rd55, %rd194;
	ld.global.f64 	%fd1008, [%rd213];
	add.f64 	%fd1009, %fd1200, %fd1008;
	st.global.f64 	[%rd213], %fd1009;
	setp.eq.s32 	%p106, %r24, 15;
	@%p106 bra 	$L__BB1_88;
	add.s64 	%rd215, %rd55, %rd196;
	add.s64 	%rd217, %rd215, %rd194;
	ld.global.f64 	%fd1010, [%rd217];
	add.f64 	%fd1011, %fd1201, %fd1010;
	st.global.f64 	[%rd217], %fd1011;
	add.s64 	%rd272, %rd215, %rd196;
$L__BB1_67:
	add.s32 	%r27, %r24, -16;
	sub.s32 	%r183, 2, %r25;
	and.b32  	%r184, %r183, 3;
	add.s32 	%r185, %r184, %r15;
	cvt.u64.u32 	%rd58, %r185;
	add.s64 	%rd218, %rd18, %rd58;
	setp.lt.u64 	%p107, %rd218, %rd79;
	@%p107 bra 	$L__BB1_70;
	setp.lt.u32 	%p108, %r27, 9;
	@%p108 bra 	$L__BB1_88;
	add.s64 	%rd273, %rd272, %rd37;
	bra.uni 	$L__BB1_79;
$L__BB1_70:
	setp.eq.s32 	%p109, %r27, 0;
	@%p109 bra 	$L__BB1_88;
	shl.b64 	%rd219, %rd58, 3;
	add.s64 	%rd220, %rd272, %rd219;
	ld.global.f64 	%fd1012, [%rd220];
	add.f64 	%fd1013, %fd1202, %fd1012;
	st.global.f64 	[%rd220], %fd1013;
	setp.eq.s32 	%p110, %r24, 17;
	@%p110 bra 	$L__BB1_88;
	shl.b64 	%rd221, %rd83, 3;
	add.s64 	%rd60, %rd272, %rd221;
	add.s64 	%rd223, %rd60, %rd219;
	ld.global.f64 	%fd1014, [%rd223];
	add.f64 	%fd1015, %fd1203, %fd1014;
	st.global.f64 	[%rd223], %fd1015;
	setp.eq.s32 	%p111, %r24, 18;
	@%p111 bra 	$L__BB1_88;
	add.s64 	%rd61, %rd60, %rd221;
	add.s64 	%rd226, %rd61, %rd219;
	ld.global.f64 	%fd1016, [%rd226];
	add.f64 	%fd1017, %fd1204, %fd1016;
	st.global.f64 	[%rd226], %fd1017;
	setp.eq.s32 	%p112, %r24, 19;
	@%p112 bra 	$L__BB1_88;
	add.s64 	%rd62, %rd61, %rd221;
	add.s64 	%rd229, %rd62, %rd219;
	ld.global.f64 	%fd1018, [%rd229];
	add.f64 	%fd1019, %fd1205, %fd1018;
	st.global.f64 	[%rd229], %fd1019;
	setp.eq.s32 	%p113, %r24, 20;
	@%p113 bra 	$L__BB1_88;
	add.s64 	%rd63, %rd62, %rd221;
	add.s64 	%rd232, %rd63, %rd219;
	ld.global.f64 	%fd1020, [%rd232];
	add.f64 	%fd1021, %fd1206, %fd1020;
	st.global.f64 	[%rd232], %fd1021;
	setp.eq.s32 	%p114, %r24, 21;
	@%p114 bra 	$L__BB1_88;
	add.s64 	%rd64, %rd63, %rd221;
	add.s64 	%rd235, %rd64, %rd219;
	ld.global.f64 	%fd1022, [%rd235];
	add.f64 	%fd1023, %fd1207, %fd1022;
	st.global.f64 	[%rd235], %fd1023;
	setp.eq.s32 	%p115, %r24, 22;
	@%p115 bra 	$L__BB1_88;
	add.s64 	%rd65, %rd64, %rd221;
	add.s64 	%rd238, %rd65, %rd219;
	ld.global.f64 	%fd1024, [%rd238];
	add.f64 	%fd1025, %fd1208, %fd1024;
	st.global.f64 	[%rd238], %fd1025;
	setp.eq.s32 	%p116, %r24, 23;
	@%p116 bra 	$L__BB1_88;
	add.s64 	%rd240, %rd65, %rd221;
	add.s64 	%rd242, %rd240, %rd219;
	ld.global.f64 	%fd1026, [%rd242];
	add.f64 	%fd1027, %fd1209, %fd1026;
	st.global.f64 	[%rd242], %fd1027;
	add.s64 	%rd273, %rd240, %rd221;
$L__BB1_79:
	not.b32 	%r186, %r25;
	and.b32  	%r187, %r186, 3;
	add.s32 	%r188, %r187, %r15;
	cvt.u64.u32 	%rd68, %r188;
	add.s64 	%rd243, %rd18, %rd68;
	setp.ge.u64 	%p117, %rd243, %rd79;
	setp.eq.s32 	%p118, %r24, 24;
	or.pred  	%p119, %p117, %p118;
	@%p119 bra 	$L__BB1_88;
	shl.b64 	%rd244, %rd68, 3;
	add.s64 	%rd245, %rd273, %rd244;
	ld.global.f64 	%fd1028, [%rd245];
	add.f64 	%fd1029, %fd1210, %fd1028;
	st.global.f64 	[%rd245], %fd1029;
	setp.eq.s32 	%p120, %r24, 25;
	@%p120 bra 	$L__BB1_88;
	shl.b64 	%rd246, %rd83, 3;
	add.s64 	%rd69, %rd273, %rd246;
	add.s64 	%rd248, %rd69, %rd244;
	ld.global.f64 	%fd1030, [%rd248];
	add.f64 	%fd1031, %fd1211, %fd1030;
	st.global.f64 	[%rd248], %fd1031;
	setp.eq.s32 	%p121, %r24, 26;
	@%p121 bra 	$L__BB1_88;
	add.s64 	%rd70, %rd69, %rd246;
	add.s64 	%rd251, %rd70, %rd244;
	ld.global.f64 	%fd1032, [%rd251];
	add.f64 	%fd1033, %fd1212, %fd1032;
	st.global.f64 	[%rd251], %fd1033;
	setp.eq.s32 	%p122, %r24, 27;
	@%p122 bra 	$L__BB1_88;
	add.s64 	%rd71, %rd70, %rd246;
	add.s64 	%rd254, %rd71, %rd244;
	ld.global.f64 	%fd1034, [%rd254];
	add.f64 	%fd1035, %fd1213, %fd1034;
	st.global.f64 	[%rd254], %fd1035;
	setp.eq.s32 	%p123, %r24, 28;
	@%p123 bra 	$L__BB1_88;
	add.s64 	%rd72, %rd71, %rd246;
	add.s64 	%rd257, %rd72, %rd244;
	ld.global.f64 	%fd1036, [%rd257];
	add.f64 	%fd1037, %fd1214, %fd1036;
	st.global.f64 	[%rd257], %fd1037;
	setp.eq.s32 	%p124, %r24, 29;
	@%p124 bra 	$L__BB1_88;
	add.s64 	%rd259, %rd72, %rd246;
	add.s64 	%rd73, %rd259, %rd244;
	ld.global.f64 	%fd1038, [%rd73];
	add.f64 	%fd1039, %fd1215, %fd1038;
	st.global.f64 	[%rd73], %fd1039;
	setp.eq.s32 	%p125, %r24, 30;
	@%p125 bra 	$L__BB1_88;
	add.s64 	%rd74, %rd73, %rd246;
	ld.global.f64 	%fd1040, [%rd74];
	add.f64 	%fd1041, %fd1216, %fd1040;
	st.global.f64 	[%rd74], %fd1041;
	setp.eq.s32 	%p126, %r24, 31;
	@%p126 bra 	$L__BB1_88;
	add.s64 	%rd263, %rd74, %rd246;
	ld.global.f64 	%fd1042, [%rd263];
	add.f64 	%fd1043, %fd1219, %fd1042;
	st.global.f64 	[%rd263], %fd1043;
$L__BB1_88:
	ret;

}


// ===== COMPILED SASS (sm_100) =====

	.target	sm_100

	.elftype	@"ET_EXEC"


//--------------------- .note.nv.tkinfo           --------------------------
	.section	.note.nv.tkinfo,"",@"SHT_NOTE"
	.sectionflags	@"SHF_NOTE_NV_TKINFO"
	.tkinfo
        /*0018*/ 	.word	0x00000002
        /*0030*/ 	.string	""
        /*0030*/ 	.string	"ptxas"
        /*0030*/ 	.string	"Cuda compilation tools, release 13.0, V13.0.88"
        /*0030*/ 	.string	"Build cuda_13.0.r13.0/compiler.36424714_0"
        /*0030*/ 	.string	"-arch sm_100 -m 64 "



//--------------------- .note.nv.cuinfo           --------------------------
	.section	.note.nv.cuinfo,"",@"SHT_NOTE"
	.sectionflags	@"SHF_NOTE_NV_CUINFO"
        /*0018*/ 	.short	0x0002
        /*001a*/ 	.short	0x0064
        /*001c*/ 	.short	0x0082
	.zero		2


//--------------------- .nv.info                  --------------------------
	.section	.nv.info,"",@"SHT_CUDA_INFO"
	.align	4


	//----- nvinfo : EIATTR_REGCOUNT
	.align		4
        /*0000*/ 	.byte	0x04, 0x2f
        /*0002*/ 	.short	(.L_8 - .L_7)
	.align		4
.L_7:
        /*0004*/ 	.word	index@(_Z12dgemm_kernelPKdS0_Pdmmmbbmmm)
        /*0008*/ 	.word	0x00000080


	//----- nvinfo : EIATTR_FRAME_SIZE
	.align		4
.L_8:
        /*000c*/ 	.byte	0x04, 0x11
        /*000e*/ 	.short	(.L_10 - .L_9)
	.align		4
.L_9:
        /*0010*/ 	.word	index@($__internal_0_$__cuda_sm20_div_u64)
        /*0014*/ 	.word	0x00000000


	//----- nvinfo : EIATTR_FRAME_SIZE
	.align		4
.L_10:
        /*0018*/ 	.byte	0x04, 0x11
        /*001a*/ 	.short	(.L_12 - .L_11)
	.align		4
.L_11:
        /*001c*/ 	.word	index@($_Z12dgemm_kernelPKdS0_Pdmmmbbmmm$_ZN34_INTERNAL_1a79371e_4_k_cu_29db7dfd17getSharedStartOffEj)
        /*0020*/ 	.word	0x00000000


	//----- nvinfo : EIATTR_FRAME_SIZE
	.align		4
.L_12:
        /*0024*/ 	.byte	0x04, 0x11
        /*0026*/ 	.short	(.L_14 - .L_13)
	.align		4
.L_13:
        /*0028*/ 	.word	index@(_Z12dgemm_kernelPKdS0_Pdmmmbbmmm)
        /*002c*/ 	.word	0x00000000


	//----- nvinfo : EIATTR_MIN_STACK_SIZE
	.align		4
.L_14:
        /*0030*/ 	.byte	0x04, 0x12
        /*0032*/ 	.short	(.L_16 - .L_15)
	.align		4
.L_15:
        /*0034*/ 	.word	index@(_Z12dgemm_kernelPKdS0_Pdmmmbbmmm)
        /*0038*/ 	.word	0x00000000
.L_16:


//--------------------- .nv.compat                --------------------------
	.section	.nv.compat,"",@"SHT_CUDA_COMPAT_INFO"
	.align	4
        /*0000*/ 	.byte	0x02, 0x09, 0x00, 0x00, 0x02, 0x02, 0x01, 0x00, 0x02, 0x05, 0x05, 0x00, 0x03, 0x07, 0x01, 0x01
        /*0010*/ 	.byte	0x02, 0x03, 0x00, 0x00, 0x02, 0x06, 0x01, 0x00, 0x04, 0x0b, 0x08, 0x00, 0x01, 0x00, 0x00, 0x00
        /*0020*/ 	.byte	0x00, 0x00, 0x00, 0x00


//--------------------- .nv.info._Z12dgemm_kernelPKdS0_Pdmmmbbmmm --------------------------
	.section	.nv.info._Z12dgemm_kernelPKdS0_Pdmmmbbmmm,"",@"SHT_CUDA_INFO"
	.sectionflags	@""
	.align	4


	//----- nvinfo : EIATTR_CUDA_API_VERSION
	.align		4
        /*0000*/ 	.byte	0x04, 0x37
        /*0002*/ 	.short	(.L_18 - .L_17)
.L_17:
        /*0004*/ 	.word	0x00000082


	//----- nvinfo : EIATTR_KPARAM_INFO
	.align		4
.L_18:
        /*0008*/ 	.byte	0x04, 0x17
        /*000a*/ 	.short	(.L_20 - .L_19)
.L_19:
        /*000c*/ 	.word	0x00000000
        /*0010*/ 	.short	0x000a
        /*0012*/ 	.short	0x0048
        /*0014*/ 	.byte	0x00, 0xf0, 0x21, 0x00


	//----- nvinfo : EIATTR_KPARAM_INFO
	.align		4
.L_20:
        /*0018*/ 	.byte	0x04, 0x17
        /*001a*/ 	.short	(.L_22 - .L_21)
.L_21:
        /*001c*/ 	.word	0x00000000
        /*0020*/ 	.short	0x0009
        /*0022*/ 	.short	0x0040
        /*0024*/ 	.byte	0x00, 0xf0, 0x21, 0x00


	//----- nvinfo : EIATTR_KPARAM_INFO
	.align		4
.L_22:
        /*0028*/ 	.byte	0x04, 0x17
        /*002a*/ 	.short	(.L_24 - .L_23)
.L_23:
        /*002c*/ 	.word	0x00000000
        /*0030*/ 	.short	0x0008
        /*0032*/ 	.short	0x0038
        /*0034*/ 	.byte	0x00, 0xf0, 0x21, 0x00


	//----- nvinfo : EIATTR_KPARAM_INFO
	.align		4
.L_24:
        /*0038*/ 	.byte	0x04, 0x17
        /*003a*/ 	.short	(.L_26 - .L_25)
.L_25:
        /*003c*/ 	.word	0x00000000
        /*0040*/ 	.short	0x0007
        /*0042*/ 	.short	0x0031
        /*0044*/ 	.byte	0x00, 0xf0, 0x05, 0x00


	//----- nvinfo : EIATTR_KPARAM_INFO
	.align		4
.L_26:
        /*0048*/ 	.byte	0x04, 0x17
        /*004a*/ 	.short	(.L_28 - .L_27)
.L_27:
        /*004c*/ 	.word	0x00000000
        /*0050*/ 	.short	0x0006
        /*0052*/ 	.short	0x0030
        /*0054*/ 	.byte	0x00, 0xf0, 0x05, 0x00


	//----- nvinfo : EIATTR_KPARAM_INFO
	.align		4
.L_28:
        /*0058*/ 	.byte	0x04, 0x17
        /*005a*/ 	.short	(.L_30 - .L_29)
.L_29:
        /*005c*/ 	.word	0x00000000
        /*0060*/ 	.short	0x0005
        /*0062*/ 	.short	0x0028
        /*0064*/ 	.byte	0x00, 0xf0, 0x21, 0x00


	//----- nvinfo : EIATTR_KPARAM_INFO
	.align		4
.L_30:
        /*0068*/ 	.byte	0x04, 0x17
        /*006a*/ 	.short	(.L_32 - .L_31)
.L_31:
        /*006c*/ 	.word	0x00000000
        /*0070*/ 	.short	0x0004
        /*0072*/ 	.short	0x0020
        /*0074*/ 	.byte	0x00, 0xf0, 0x21, 0x00


	//----- nvinfo : EIATTR_KPARAM_INFO
	.align		4
.L_32:
        /*0078*/ 	.byte	0x04, 0x17
        /*007a*/ 	.short	(.L_34 - .L_33)
.L_33:
        /*007c*/ 	.word	0x00000000
        /*0080*/ 	.short	0x0003
        /*0082*/ 	.short	0x0018
        /*0084*/ 	.byte	0x00, 0xf0, 0x21, 0x00


	//----- nvinfo : EIATTR_KPARAM_INFO
	.align		4
.L_34:
        /*0088*/ 	.byte	0x04, 0x17
        /*008a*/ 	.short	(.L_36 - .L_35)
.L_35:
        /*008c*/ 	.word	0x00000000
        /*0090*/ 	.short	0x0002
        /*0092*/ 	.short	0x0010
        /*0094*/ 	.byte	0x00, 0xf5, 0x21, 0x00


	//----- nvinfo : EIATTR_KPARAM_INFO
	.align		4
.L_36:
        /*0098*/ 	.byte	0x04, 0x17
        /*009a*/ 	.short	(.L_38 - .L_37)
.L_37:
        /*009c*/ 	.word	0x00000000
        /*00a0*/ 	.short	0x0001
        /*00a2*/ 	.short	0x0008
        /*00a4*/ 	.byte	0x00, 0xf5, 0x21, 0x00


	//----- nvinfo : EIATTR_KPARAM_INFO
	.align		4
.L_38:
        /*00a8*/ 	.byte	0x04, 0x17
        /*00aa*/ 	.short	(.L_40 - .L_39)
.L_39:
        /*00ac*/ 	.word	0x00000000
        /*00b0*/ 	.short	0x0000
        /*00b2*/ 	.short	0x0000
        /*00b4*/ 	.byte	0x00, 0xf5, 0x21, 0x00


	//----- nvinfo : EIATTR_SPARSE_MMA_MASK
	.align		4
.L_40:
        /*00b8*/ 	.byte	0x03, 0x50
        /*00ba*/ 	.short	0x0000


	//----- nvinfo : EIATTR_MAXREG_COUNT
	.align		4
        /*00bc*/ 	.byte	0x03, 0x1b
        /*00be*/ 	.short	0x0080


	//----- nvinfo : EIATTR_NUM_BARRIERS
	.align		4
        /*00c0*/ 	.byte	0x02, 0x4c
        /*00c2*/ 	.byte	0x01
	.zero		1


	//----- nvinfo : EIATTR_EXTERNS
	.align		4
        /*00c4*/ 	.byte	0x04, 0x0f
        /*00c6*/ 	.short	(.L_42 - .L_41)


	//   ....[0]....
	.align		4
.L_41:
        /*00c8*/ 	.word	index@(__assertfail)


	//----- nvinfo : EIATTR_MERCURY_ISA_VERSION
	.align		4
.L_42:
        /*00cc*/ 	.byte	0x03, 0x5f
        /*00ce*/ 	.short	0x0101


	//----- nvinfo : EIATTR_COOP_GROUP_MASK_REGIDS
	.align		4
        /*00d0*/ 	.byte	0x04, 0x29
        /*00d2*/ 	.short	(.L_44 - .L_43)


	//   ....[0]....
.L_43:
        /*00d4*/ 	.word	0xffffffff


	//   ....[1]....
        /*00d8*/ 	.word	0xffffffff


	//   ....[2]....
        /*00dc*/ 	.word	0xffffffff


	//   ....[3]....
        /*00e0*/ 	.word	0xffffffff


	//   ....[4]....
        /*00e4*/ 	.word	0xffffffff


	//   ....[5]....
        /*00e8*/ 	.word	0xffffffff


	//   ....[6]....
        /*00ec*/ 	.word	0xffffffff


	//   ....[7]....
        /*00f0*/ 	.word	0xffffffff


	//   ....[8]....
        /*00f4*/ 	.word	0xffffffff


	//   ....[9]....
        /*00f8*/ 	.word	0xffffffff


	//   ....[10]....
        /*00fc*/ 	.word	0xffffffff


	//   ....[11]....
        /*0100*/ 	.word	0xffffffff


	//   ....[12]....
        /*0104*/ 	.word	0xffffffff


	//   ....[13]....
        /*0108*/ 	.word	0xffffffff


	//   ....[14]....
        /*010c*/ 	.word	0xffffffff


	//   ....[15]....
        /*0110*/ 	.word	0xffffffff


	//   ....[16]....
        /*0114*/ 	.word	0xffffffff


	//   ....[17]....
        /*0118*/ 	.word	0xffffffff


	//   ....[18]....
        /*011c*/ 	.word	0xffffffff


	//   ....[19]....
        /*0120*/ 	.word	0xffffffff


	//   ....[20]....
        /*0124*/ 	.word	0xffffffff


	//   ....[21]....
        /*0128*/ 	.word	0xffffffff


	//   ....[22]....
        /*012c*/ 	.word	0xffffffff


	//   ....[23]....
        /*0130*/ 	.word	0xffffffff


	//   ....[24]....
        /*0134*/ 	.word	0xffffffff


	//   ....[25]....
        /*0138*/ 	.word	0xffffffff


	//   ....[26]....
        /*013c*/ 	.word	0xffffffff


	//   ....[27]....
        /*0140*/ 	.word	0xffffffff


	//   ....[28]....
        /*0144*/ 	.word	0xffffffff


	//   ....[29]....
        /*0148*/ 	.word	0xffffffff


	//   ....[30]....
        /*014c*/ 	.word	0xffffffff


	//   ....[31]....
        /*0150*/ 	.word	0xffffffff


	//   ....[32]....
        /*0154*/ 	.word	0xffffffff


	//   ....[33]....
        /*0158*/ 	.word	0xffffffff


	//   ....[34]....
        /*015c*/ 	.word	0xffffffff


	//   ....[35]....
        /*0160*/ 	.word	0xffffffff


	//   ....[36]....
        /*0164*/ 	.word	0xffffffff


	//   ....[37]....
        /*0168*/ 	.word	0xffffffff


	//   ....[38]....
        /*016c*/ 	.word	0xffffffff


	//   ....[39]....
        /*0170*/ 	.word	0xffffffff


	//   ....[40]....
        /*0174*/ 	.word	0xffffffff


	//   ....[41]....
        /*0178*/ 	.word	0xffffffff


	//   ....[42]....
        /*017c*/ 	.word	0xffffffff


	//   ....[43]....
        /*0180*/ 	.word	0xffffffff


	//   ....[44]....
        /*0184*/ 	.word	0xffffffff


	//   ....[45]....
        /*0188*/ 	.word	0xffffffff


	//   ....[46]....
        /*018c*/ 	.word	0xffffffff


	//   ....[47]....
        /*0190*/ 	.word	0xffffffff


	//   ....[48]....
        /*0194*/ 	.word	0x0500000f


	//   ....[49]....
        /*0198*/ 	.word	0x0500000f


	//   ....[50]....
        /*019c*/ 	.word	0x0500000f


	//   ....[51]....
        /*01a0*/ 	.word	0x0500000f


	//   ....[52]....
        /*01a4*/ 	.word	0x0500000f


	//   ....[53]....
        /*01a8*/ 	.word	0x0500000f


	//   ....[54]....
        /*01ac*/ 	.word	0x0500000f


	//   ....[55]....
        /*01b0*/ 	.word	0x0500000f


	//   ....[56]....
        /*01b4*/ 	.word	0x0500000f


	//   ....[57]....
        /*01b8*/ 	.word	0x0500000f


	//   ....[58]....
        /*01bc*/ 	.word	0x0500000f


	//   ....[59]....
        /*01c0*/ 	.word	0x0500000f


	//   ....[60]....
        /*01c4*/ 	.word	0x0500000f


	//   ....[61]....
        /*01c8*/ 	.word	0x0500000f


	//   ....[62]....
        /*01cc*/ 	.word	0x0500000f


	//   ....[63]....
        /*01d0*/ 	.word	0x0500000f


	//   ....[64]....
        /*01d4*/ 	.word	0x0500000f


	//   ....[65]....
        /*01d8*/ 	.word	0x0500000f


	//   ....[66]....
        /*01dc*/ 	.word	0x0500000f


	//   ....[67]....
        /*01e0*/ 	.word	0x0500000f


	//   ....[68]....
        /*01e4*/ 	.word	0x0500000f


	//   ....[69]....
        /*01e8*/ 	.word	0x0500000f


	//   ....[70]....
        /*01ec*/ 	.word	0x0500000f


	//   ....[71]....
        /*01f0*/ 	.word	0x0500000f


	//   ....[72]....
        /*01f4*/ 	.word	0x0500000f


	//   ....[73]....
        /*01f8*/ 	.word	0x0500000f


	//   ....[74]....
        /*01fc*/ 	.word	0x0500000f


	//   ....[75]....
        /*0200*/ 	.word	0x0500000f


	//   ....[76]....
        /*0204*/ 	.word	0x0500000f


	//   ....[77]....
        /*0208*/ 	.word	0x0500000f


	//   ....[78]....
        /*020c*/ 	.word	0x0500000f


	//   ....[79]....
        /*0210*/ 	.word	0x0500000f


	//   ....[80]....
        /*0214*/ 	.word	0x0500000f


	//   ....[81]....
        /*0218*/ 	.word	0x0500000f


	//   ....[82]....
        /*021c*/ 	.word	0x0500000f


	//   ....[83]....
        /*0220*/ 	.word	0x0500000f


	//   ....[84]....
        /*0224*/ 	.word	0x0500000f


	//   ....[85]....
        /*0228*/ 	.word	0x0500000f


	//   ....[86]....
        /*022c*/ 	.word	0x0500000f


	//   ....[87]....
        /*0230*/ 	.word	0x0500000f


	//   ....[88]....
        /*0234*/ 	.word	0x0500000f


	//   ....[89]....
        /*0238*/ 	.word	0x0500000f


	//   ....[90]....
        /*023c*/ 	.word	0x0500000f


	//   ....[91]....
        /*0240*/ 	.word	0x0500000f


	//   ....[92]....
        /*0244*/ 	.word	0x0500000f


	//   ....[93]....
        /*0248*/ 	.word	0x0500000f


	//   ....[94]....
        /*024c*/ 	.word	0x0500000f


	//   ....[95]....
        /*0250*/ 	.word	0x0500000f


	//----- nvinfo : EIATTR_COOP_GROUP_INSTR_OFFSETS
	.align		4
.L_44:
        /*0254*/ 	.byte	0x04, 0x28
        /*0256*/ 	.short	(.L_46 - .L_45)


	//   ....[0]....
.L_45:
        /*0258*/ 	.word	0x00003e60


	//   ....[1]....
        /*025c*/ 	.word	0x00003e90


	//   ....[2]....
        /*0260*/ 	.word	0x00003ea0


	//   ....[3]....
        /*0264*/ 	.word	0x00003ec0


	//   ....[4]....
        /*0268*/ 	.word	0x00003ee0


	//   ....[5]....
        /*026c*/ 	.word	0x00003ef0


	//   ....[6]....
        /*0270*/ 	.word	0x00003f00


	//   ....[7]....
        /*0274*/ 	.word	0x00003f10


	//   ....[8]....
        /*0278*/ 	.word	0x00003f30


	//   ....[9]....
        /*027c*/ 	.word	0x00003f50


	//   ....[10]....
        /*0280*/ 	.word	0x00003f60


	//   ....[11]....
        /*0284*/ 	.word	0x00003f70


	//   ....[12]....
        /*0288*/ 	.word	0x00003f80


	//   ....[13]....
        /*028c*/ 	.word	0x00003f90


	//   ....[14]....
        /*0290*/ 	.word	0x00003fa0


	//   ....[15]....
        /*0294*/ 	.word	0x00003fb0


	//   ....[16]....
        /*0298*/ 	.word	0x00003fc0


	//   ....[17]....
        /*029c*/ 	.word	0x00003fd0


	//   ....[18]....
        /*02a0*/ 	.word	0x00003ff0


	//   ....[19]....
        /*02a4*/ 	.word	0x00004010


	//   ....[20]....
        /*02a8*/ 	.word	0x00004040


	//   ....[21]....
        /*02ac*/ 	.word	0x00004070


	//   ....[22]....
        /*02b0*/ 	.word	0x00004090


	//   ....[23]....
        /*02b4*/ 	.word	0x000040a0


	//   ....[24]....
        /*02b8*/ 	.word	0x000040b0


	//   ....[25]....
        /*02bc*/ 	.word	0x000040c0


	//   ....[26]....
        /*02c0*/ 	.word	0x000040d0


	//   ....[27]....
        /*02c4*/ 	.word	0x000040e0


	//   ....[28]....
        /*02c8*/ 	.word	0x000040f0


	//   ....[29]....
        /*02cc*/ 	.word	0x00004100


	//   ....[30]....
        /*02d0*/ 	.word	0x00004110


	//   ....[31]....
        /*02d4*/ 	.word	0x00004120


	//   ....[32]....
        /*02d8*/ 	.word	0x00004130


	//   ....[33]....
        /*02dc*/ 	.word	0x00004140


	//   ....[34]....
        /*02e0*/ 	.word	0x00004150


	//   ....[35]....
        /*02e4*/ 	.word	0x00004160


	//   ....[36]....
        /*02e8*/ 	.word	0x00004170


	//   ....[37]....
        /*02ec*/ 	.word	0x00004180


	//   ....[38]....
        /*02f0*/ 	.word	0x00004190


	//   ....[39]....
        /*02f4*/ 	.word	0x000041a0


	//   ....[40]....
        /*02f8*/ 	.word	0x000041b0


	//   ....[41]....
        /*02fc*/ 	.word	0x000041c0


	//   ....[42]....
        /*0300*/ 	.word	0x000041d0


	//   ....[43]....
        /*0304*/ 	.word	0x000041e0


	//   ....[44]....
        /*0308*/ 	.word	0x000041f0


	//   ....[45]....
        /*030c*/ 	.word	0x00004200


	//   ....[46]....
        /*0310*/ 	.word	0x00004220


	//   ....[47]....
        /*0314*/ 	.word	0x00004240


	//   ....[48]....
        /*0318*/ 	.word	0x00006740


	//   ....[49]....
        /*031c*/ 	.word	0x000067b0


	//   ....[50]....
        /*0320*/ 	.word	0x00006800


	//   ....[51]....
        /*0324*/ 	.word	0x00006850


	//   ....[52]....
        /*0328*/ 	.word	0x000068a0


	//   ....[53]....
        /*032c*/ 	.word	0x000068f0


	//   ....[54]....
        /*0330*/ 	.word	0x00006950


	//   ....[55]....
        /*0334*/ 	.word	0x000069b0


	//   ....[56]....
        /*0338*/ 	.word	0x00006a00


	//   ....[57]....
        /*033c*/ 	.word	0x00006a50


	//   ....[58]....
        /*0340*/ 	.word	0x00006aa0


	//   ....[59]....
        /*0344*/ 	.word	0x00006af0


	//   ....[60]....
        /*0348*/ 	.word	0x00006b40


	//   ....[61]....
        /*034c*/ 	.word	0x00006b90


	//   ....[62]....
        /*0350*/ 	.word	0x00006be0


	//   ....[63]....
        /*0354*/ 	.word	0x00006c30


	//   ....[64]....
        /*0358*/ 	.word	0x00006c90


	//   ....[65]....
        /*035c*/ 	.word	0x00006ce0


	//   ....[66]....
        /*0360*/ 	.word	0x00006d30


	//   ....[67]....
        /*0364*/ 	.word	0x00006d80


	//   ....[68]....
        /*0368*/ 	.word	0x00006dd0


	//   ....[69]....
        /*036c*/ 	.word	0x00006e20


	//   ....[70]....
        /*0370*/ 	.word	0x00006e80


	//   ....[71]....
        /*0374*/ 	.word	0x00006ef0


	//   ....[72]....
        /*0378*/ 	.word	0x00006f50


	//   ....[73]....
        /*037c*/ 	.word	0x00006fb0


	//   ....[74]....
        /*0380*/ 	.word	0x00007000


	//   ....[75]....
        /*0384*/ 	.word	0x00007050


	//   ....[76]....
        /*0388*/ 	.word	0x000070a0


	//   ....[77]....
        /*038c*/ 	.word	0x000070f0


	//   ....[78]....
        /*0390*/ 	.word	0x00007140


	//   ....[79]....
        /*0394*/ 	.word	0x00007190


	//   ....[80]....
        /*0398*/ 	.word	0x000071f0


	//   ....[81]....
        /*039c*/ 	.word	0x00007240


	//   ....[82]....
        /*03a0*/ 	.word	0x00007290


	//   ....[83]....
        /*03a4*/ 	.word	0x000072e0


	//   ....[84]....
        /*03a8*/ 	.word	0x00007330


	//   ....[85]....
        /*03ac*/ 	.word	0x00007380


	//   ....[86]....
        /*03b0*/ 	.word	0x000073e0


	//   ....[87]....
        /*03b4*/ 	.word	0x00007440


	//   ....[88]....
        /*03b8*/ 	.word	0x000074a0


	//   ....[89]....
        /*03bc*/ 	.word	0x00007500


	//   ....[90]....
        /*03c0*/ 	.word	0x00007550


	//   ....[91]....
        /*03c4*/ 	.word	0x000075a0


	//   ....[92]....
        /*03c8*/ 	.word	0x000075f0


	//   ....[93]....
        /*03cc*/ 	.word	0x00007640


	//   ....[94]....
        /*03d0*/ 	.word	0x00007690


	//   ....[95]....
        /*03d4*/ 	.word	0x000076e0


	//----- nvinfo : EIATTR_VRC_CTA_INIT_COUNT
	.align		4
.L_46:
        /*03d8*/ 	.byte	0x02, 0x4a
	.zero		1
	.zero		1


	//----- nvinfo : EIATTR_SYSCALL_OFFSETS
	.align		4
        /*03dc*/ 	.byte	0x04, 0x46
        /*03de*/ 	.short	(.L_48 - .L_47)


	//   ....[0]....
.L_47:
        /*03e0*/ 	.word	0x00000160


	//   ....[1]....
        /*03e4*/ 	.word	0x00000840


	//   ....[2]....
        /*03e8*/ 	.word	0x00000ae0


	//   ....[3]....
        /*03ec*/ 	.word	0x00000d80


	//----- nvinfo : EIATTR_EXIT_INSTR_OFFSETS
	.align		4
.L_48:
        /*03f0*/ 	.byte	0x04, 0x1c
        /*03f2*/ 	.short	(.L_50 - .L_49)


	//   ....[0]....
.L_49:
        /*03f4*/ 	.word	0x00000550


	//   ....[1]....
        /*03f8*/ 	.word	0x00003df0


	//   ....[2]....
        /*03fc*/ 	.word	0x000051e0


	//   ....[3]....
        /*0400*/ 	.word	0x00005260


	//   ....[4]....
        /*0404*/ 	.word	0x00005310


	//   ....[5]....
        /*0408*/ 	.word	0x000053a0


	//   ....[6]....
        /*040c*/ 	.word	0x00005430


	//   ....[7]....
        /*0410*/ 	.word	0x000054c0


	//   ....[8]....
        /*0414*/ 	.word	0x00005550


	//   ....[9]....
        /*0418*/ 	.word	0x000055e0


	//   ....[10]....
        /*041c*/ 	.word	0x000056a0


	//   ....[11]....
        /*0420*/ 	.word	0x00005790


	//   ....[12]....
        /*0424*/ 	.word	0x000057e0


	//   ....[13]....
        /*0428*/ 	.word	0x00005860


	//   ....[14]....
        /*042c*/ 	.word	0x00005910


	//   ....[15]....
        /*0430*/ 	.word	0x000059a0


	//   ....[16]....
        /*0434*/ 	.word	0x00005a30


	//   ....[17]....
        /*0438*/ 	.word	0x00005ac0


	//   ....[18]....
        /*043c*/ 	.word	0x00005b50


	//   ....[19]....
        /*0440*/ 	.word	0x00005be0


	//   ....[20]....
        /*0444*/ 	.word	0x00005d40


	//   ....[21]....
        /*0448*/ 	.word	0x00005d90


	//   ....[22]....
        /*044c*/ 	.word	0x00005e10


	//   ....[23]....
        /*0450*/ 	.word	0x00005ec0


	//   ....[24]....
        /*0454*/ 	.word	0x00005f50


	//   ....[25]....
        /*0458*/ 	.word	0x00005fe0


	//   ....[26]....
        /*045c*/ 	.word	0x00006070


	//   ....[27]....
        /*0460*/ 	.word	0x00006100


	//   ....[28]....
        /*0464*/ 	.word	0x00006190


	//   ....[29]....
        /*0468*/ 	.word	0x000062b0


	//   ....[30]....
        /*046c*/ 	.word	0x00006330


	//   ....[31]....
        /*0470*/ 	.word	0x000063e0


	//   ....[32]....
        /*0474*/ 	.word	0x00006470


	//   ....[33]....
        /*0478*/ 	.word	0x00006500


	//   ....[34]....
        /*047c*/ 	.word	0x00006590


	//   ....[35]....
        /*0480*/ 	.word	0x00006600


	//   ....[36]....
        /*0484*/ 	.word	0x00006670


	//   ....[37]....
        /*0488*/ 	.word	0x000066d0


	//----- nvinfo : EIATTR_MAX_THREADS
	.align		4
.L_50:
        /*048c*/ 	.byte	0x04, 0x05
        /*048e*/ 	.short	(.L_52 - .L_51)
.L_51:
        /*0490*/ 	.word	0x00000200
        /*0494*/ 	.word	0x00000001
        /*0498*/ 	.word	0x00000001


	//----- nvinfo : EIATTR_CRS_STACK_SIZE
	.align		4
.L_52:
        /*049c*/ 	.byte	0x04, 0x1e
        /*049e*/ 	.short	(.L_54 - .L_53)
.L_53:
        /*04a0*/ 	.word	0x00000000


	//----- nvinfo : EIATTR_CBANK_PARAM_SIZE
	.align		4
.L_54:
        /*04a4*/ 	.byte	0x03, 0x19
        /*04a6*/ 	.short	0x0050


	//----- nvinfo : EIATTR_PARAM_CBANK
	.align		4
        /*04a8*/ 	.byte	0x04, 0x0a
        /*04aa*/ 	.short	(.L_56 - .L_55)
	.align		4
.L_55:
        /*04ac*/ 	.word	index@(.nv.constant0._Z12dgemm_kernelPKdS0_Pdmmmbbmmm)
        /*04b0*/ 	.short	0x0380
        /*04b2*/ 	.short	0x0050


	//----- nvinfo : EIATTR_SW_WAR
	.align		4
.L_56:
        /*04b4*/ 	.byte	0x04, 0x36
        /*04b6*/ 	.short	(.L_58 - .L_57)
.L_57:
        /*04b8*/ 	.word	0x00000008
.L_58:


//--------------------- .nv.callgraph             --------------------------
	.section	.nv.callgraph,"",@"SHT_CUDA_CALLGRAPH"
	.align	4
	.sectionentsize	8
	.align		4
        /*0000*/ 	.word	0x00000000
	.align		4
        /*0004*/ 	.word	0xffffffff
	.align		4
        /*0008*/ 	.word	index@(_Z12dgemm_kernelPKdS0_Pdmmmbbmmm)
	.align		4
        /*000c*/ 	.word	index@(__assertfail)
	.align		4
        /*0010*/ 	.word	0x00000000
	.align		4
        /*0014*/ 	.word	0xfffffffe
	.align		4
        /*0018*/ 	.word	0x00000000
	.align		4
        /*001c*/ 	.word	0xfffffffd
	.align		4
        /*0020*/ 	.word	0x00000000
	.align		4
        /*0024*/ 	.word	0xfffffffc


//--------------------- .nv.constant4             --------------------------
	.section	.nv.constant4,"a",@progbits
	.align	8
	.align		8
.nv.constant4:
        /*0000*/ 	.dword	__assertfail
	.align		8
        /*0008*/ 	.dword	__unnamed_1
	.align		8
        /*0010*/ 	.dword	__unnamed_2
	.align		8
        /*0018*/ 	.dword	__unnamed_3
	.align		8
        /*0020*/ 	.dword	$str
	.align		8
        /*0028*/ 	.dword	$str$1
	.align		8
        /*0030*/ 	.dword	$str$2
	.align		8
        /*0038*/ 	.dword	$str$3


//--------------------- .text._Z12dgemm_kernelPKdS0_Pdmmmbbmmm --------------------------
	.section	.text._Z12dgemm_kernelPKdS0_Pdmmmbbmmm,"ax",@progbits
	.align	128
        .global         _Z12dgemm_kernelPKdS0_Pdmmmbbmmm
        .type           _Z12dgemm_kernelPKdS0_Pdmmmbbmmm,@function
        .size           _Z12dgemm_kernelPKdS0_Pdmmmbbmmm,(.L_x_78 - _Z12dgemm_kernelPKdS0_Pdmmmbbmmm)
        .other          _Z12dgemm_kernelPKdS0_Pdmmmbbmmm,@"STO_CUDA_ENTRY STV_DEFAULT"
_Z12dgemm_kernelPKdS0_Pdmmmbbmmm:
.text._Z12dgemm_kernelPKdS0_Pdmmmbbmmm:
[----:B------:R-:W0:Y:S08]  /*0000*/  LDC R1, c[0x0][0x37c] ;  /* 0x0000df00ff017b82 */ /* 0x000e300000000800 */
[----:B------:R-:W1:Y:S01]  /*0010*/  LDC R30, c[0x0][0x364] ;  /* 0x0000d900ff1e7b82 */ /* 0x000e620000000800 */
[----:B------:R-:W2:Y:S07]  /*0020*/  LDCU.64 UR36, c[0x0][0x358] ;  /* 0x00006b00ff2477ac */ /* 0x000eae0008000a00 */
[----:B------:R-:W3:Y:S01]  /*0030*/  LDC R0, c[0x0][0x368] ;  /* 0x0000da00ff007b82 */ /* 0x000ee20000000800 */
[----:B-1----:R-:W-:-:S02]  /*0040*/  ISETP.EQ.AND P1, PT, R30, 0x4, PT ;  /* 0x000000041e00780c */ /* 0x002fc40003f22270 */
[----:B---3--:R-:W-:-:S13]  /*0050*/  ISETP.NE.AND P0, PT, R0, 0x4, PT ;  /* 0x000000040000780c */ /* 0x008fda0003f05270 */
[----:B0-2---:R-:W-:Y:S05]  /*0060*/  @!P0 BRA P1, `(.L_x_0) ;  /* 0x0000000000408947 */ /* 0x005fea0000800000 */
[----:B------:R-:W-:Y:S01]  /*0070*/  MOV R0, 0x0 ;  /* 0x0000000000007802 */ /* 0x000fe20000000f00 */
[----:B------:R-:W0:Y:S01]  /*0080*/  LDCU.64 UR4, c[0x4][0x20] ;  /* 0x01000400ff0477ac */ /* 0x000e220008000a00 */
[----:B------:R-:W-:Y:S02]  /*0090*/  IMAD.MOV.U32 R8, RZ, RZ, 0xc8 ;  /* 0x000000c8ff087424 */ /* 0x000fe400078e00ff */
[----:B------:R1:W2:Y:S01]  /*00a0*/  LDC.64 R2, c[0x4][R0] ;  /* 0x0100000000027b82 */ /* 0x0002a20000000a00 */
[----:B------:R-:W3:Y:S01]  /*00b0*/  LDCU.64 UR6, c[0x4][0x28] ;  /* 0x01000500ff0677ac */ /* 0x000ee20008000a00 */
[----:B------:R-:W-:Y:S02]  /*00c0*/  IMAD.MOV.U32 R12, RZ, RZ, 0x1 ;  /* 0x00000001ff0c7424 */ /* 0x000fe400078e00ff */
[----:B------:R-:W-:Y:S01]  /*00d0*/  IMAD.MOV.U32 R13, RZ, RZ, RZ ;  /* 0x000000ffff0d7224 */ /* 0x000fe200078e00ff */
[----:B------:R-:W4:Y:S01]  /*00e0*/  LDCU.64 UR8, c[0x4][0x18] ;  /* 0x01000300ff0877ac */ /* 0x000f220008000a00 */
[----:B0-----:R-:W-:-:S02]  /*00f0*/  IMAD.U32 R4, RZ, RZ, UR4 ;  /* 0x00000004ff047e24 */ /* 0x001fc4000f8e00ff */
[----:B------:R-:W-:Y:S02]  /*0100*/  IMAD.U32 R5, RZ, RZ, UR5 ;  /* 0x00000005ff057e24 */ /* 0x000fe4000f8e00ff */
[----:B---3--:R-:W-:Y:S02]  /*0110*/  IMAD.U32 R6, RZ, RZ, UR6 ;  /* 0x00000006ff067e24 */ /* 0x008fe4000f8e00ff */
[----:B------:R-:W-:Y:S01]  /*0120*/  IMAD.U32 R7, RZ, RZ, UR7 ;  /* 0x00000007ff077e24 */ /* 0x000fe2000f8e00ff */
[----:B----4-:R-:W-:Y:S01]  /*0130*/  MOV R10, UR8 ;  /* 0x00000008000a7c02 */ /* 0x010fe20008000f00 */
[----:B-1----:R-:W-:-:S07]  /*0140*/  IMAD.U32 R11, RZ, RZ, UR9 ;  /* 0x00000009ff0b7e24 */ /* 0x002fce000f8e00ff */
[----:B------:R-:W-:-:S07]  /*0150*/  LEPC R20, `(.L_x_0) ;  /* 0x000000001014794e */ /* 0x000fce0000000000 */
[----:B--2---:R-:W-:Y:S05]  /*0160*/  CALL.ABS.NOINC R2 ;  /* 0x0000000002007343 */ /* 0x004fea0003c00000 */
.L_x_0:
[----:B------:R-:W0:Y:S01]  /*0170*/  LDC.64 R4, c[0x0][0x3a0] ;  /* 0x0000e800ff047b82 */ /* 0x000e220000000a00 */
[----:B------:R-:W1:Y:S01]  /*0180*/  S2R R2, SR_CTAID.X ;  /* 0x0000000000027919 */ /* 0x000e620000002500 */
[----:B0-----:R-:W-:-:S04]  /*0190*/  IADD3 R15, P0, PT, R4, 0x7f, RZ ;  /* 0x0000007f040f7810 */ /* 0x001fc80007f1e0ff */
[----:B------:R-:W-:-:S04]  /*01a0*/  IADD3.X R0, PT, PT, RZ, R5, RZ, P0, !PT ;  /* 0x00000005ff007210 */ /* 0x000fc800007fe4ff */
[--C-:B------:R-:W-:Y:S02]  /*01b0*/  SHF.R.U32.HI R12, RZ, 0x7, R0.reuse ;  /* 0x00000007ff0c7819 */ /* 0x100fe40000011600 */
[----:B------:R-:W-:Y:S02]  /*01c0*/  SHF.R.U64 R15, R15, 0x7, R0 ;  /* 0x000000070f0f7819 */ /* 0x000fe40000001200 */
[----:B------:R-:W-:-:S13]  /*01d0*/  LOP3.LUT P0, RZ, R12, 0x1ffffff, RZ, 0xc0, !PT ;  /* 0x01ffffff0cff7812 */ /* 0x000fda000780c0ff */
[----:B-1----:R-:W-:Y:S05]  /*01e0*/  @P0 BRA `(.L_x_1) ;  /* 0x00000000005c0947 */ /* 0x002fea0003800000 */
[----:B------:R-:W0:Y:S01]  /*01f0*/  I2F.U32.RP R0, R15 ;  /* 0x0000000f00007306 */ /* 0x000e220000209000 */
[----:B------:R-:W-:-:S07]  /*0200*/  ISETP.NE.U32.AND P2, PT, R15, RZ, PT ;  /* 0x000000ff0f00720c */ /* 0x000fce0003f45070 */
[----:B0-----:R-:W0:Y:S02]  /*0210*/  MUFU.RCP R0, R0 ;  /* 0x0000000000007308 */ /* 0x001e240000001000 */
[----:B0-----:R-:W-:-:S06]  /*0220*/  VIADD R4, R0, 0xffffffe ;  /* 0x0ffffffe00047836 */ /* 0x001fcc0000000000 */
[----:B------:R0:W1:Y:S02]  /*0230*/  F2I.FTZ.U32.TRUNC.NTZ R5, R4 ;  /* 0x0000000400057305 */ /* 0x000064000021f000 */
[----:B0-----:R-:W-:Y:S02]  /*0240*/  IMAD.MOV.U32 R4, RZ, RZ, RZ ;  /* 0x000000ffff047224 */ /* 0x001fe400078e00ff */
[----:B-1----:R-:W-:-:S04]  /*0250*/  IMAD.MOV R6, RZ, RZ, -R5 ;  /* 0x000000ffff067224 */ /* 0x002fc800078e0a05 */
[----:B------:R-:W-:-:S04]  /*0260*/  IMAD R3, R6, R15, RZ ;  /* 0x0000000f06037224 */ /* 0x000fc800078e02ff */
[----:B------:R-:W-:-:S06]  /*0270*/  IMAD.HI.U32 R5, R5, R3, R4 ;  /* 0x0000000305057227 */ /* 0x000fcc00078e0004 */
[----:B------:R-:W-:-:S04]  /*0280*/  IMAD.HI.U32 R5, R5, R2, RZ ;  /* 0x0000000205057227 */ /* 0x000fc800078e00ff */
[----:B------:R-:W-:-:S04]  /*0290*/  IMAD.MOV R3, RZ, RZ, -R5 ;  /* 0x000000ffff037224 */ /* 0x000fc800078e0a05 */
[----:B------:R-:W-:-:S05]  /*02a0*/  IMAD R3, R15, R3, R2 ;  /* 0x000000030f037224 */ /* 0x000fca00078e0202 */
[----:B------:R-:W-:-:S13]  /*02b0*/  ISETP.GE.U32.AND P0, PT, R3, R15, PT ;  /* 0x0000000f0300720c */ /* 0x000fda0003f06070 */
[----:B------:R-:W-:Y:S01]  /*02c0*/  @P0 IADD3 R3, PT, PT, R3, -R15, RZ ;  /* 0x8000000f03030210 */ /* 0x000fe20007ffe0ff */
[----:B------:R-:W-:-:S03]  /*02d0*/  @P0 VIADD R5, R5, 0x1 ;  /* 0x0000000105050836 */ /* 0x000fc60000000000 */
[----:B------:R-:W-:Y:S01]  /*02e0*/  ISETP.GE.U32.AND P1, PT, R3, R15, PT ;  /* 0x0000000f0300720c */ /* 0x000fe20003f26070 */
[----:B------:R-:W-:-:S12]  /*02f0*/  HFMA2 R3, -RZ, RZ, 0, 0 ;  /* 0x00000000ff037431 */ /* 0x000fd800000001ff */
[----:B------:R-:W-:Y:S01]  /*0300*/  @P1 VIADD R5, R5, 0x1 ;  /* 0x0000000105051836 */ /* 0x000fe20000000000 */
[----:B------:R-:W-:-:S05]  /*0310*/  @!P2 LOP3.LUT R5, RZ, R15, RZ, 0x33, !PT ;  /* 0x0000000fff05a212 */ /* 0x000fca00078e33ff */
[----:B------:R-:W-:-:S04]  /*0320*/  IMAD.MOV R9, RZ, RZ, -R5 ;  /* 0x000000ffff097224 */ /* 0x000fc800078e0a05 */
[----:B------:R-:W-:Y:S02]  /*0330*/  IMAD R9, R15, R9, R2 ;  /* 0x000000090f097224 */ /* 0x000fe400078e0202 */
[----:B------:R-:W-:Y:S01]  /*0340*/  IMAD.MOV.U32 R2, RZ, RZ, R5 ;  /* 0x000000ffff027224 */ /* 0x000fe200078e0005 */
[----:B------:R-:W-:Y:S06]  /*0350*/  BRA `(.L_x_2) ;  /* 0x0000000000307947 */ /* 0x000fec0003800000 */
.L_x_1:
[----:B------:R-:W-:-:S07]  /*0360*/  MOV R10, 0x380 ;  /* 0x00000380000a7802 */ /* 0x000fce0000000f00 */
[----:B------:R-:W-:Y:S05]  /*0370*/  CALL.REL.NOINC `($__internal_0_$__cuda_sm20_div_u64) ;  /* 0x0000007400087944 */ /* 0x000fea0003c00000 */
[----:B------:R-:W-:Y:S01]  /*0380*/  IADD3 R4, P0, PT, RZ, -R0, RZ ;  /* 0x80000000ff047210 */ /* 0x000fe20007f1e0ff */
[----:B------:R-:W-:-:S04]  /*0390*/  IMAD.MOV.U32 R3, RZ, RZ, RZ ;  /* 0x000000ffff037224 */ /* 0x000fc800078e00ff */
[----:B------:R-:W-:Y:S02]  /*03a0*/  IMAD.X R6, RZ, RZ, ~R7, P0 ;  /* 0x000000ffff067224 */ /* 0x000fe400000e0e07 */
[----:B------:R-:W-:-:S04]  /*03b0*/  IMAD.WIDE.U32 R2, R15, R4, R2 ;  /* 0x000000040f027225 */ /* 0x000fc800078e0002 */
[----:B------:R-:W-:Y:S02]  /*03c0*/  IMAD R5, R6, R15, RZ ;  /* 0x0000000f06057224 */ /* 0x000fe400078e02ff */
[----:B------:R-:W-:Y:S01]  /*03d0*/  IMAD.MOV.U32 R9, RZ, RZ, R2 ;  /* 0x000000ffff097224 */ /* 0x000fe200078e0002 */
[----:B------:R-:W-:Y:S01]  /*03e0*/  MOV R2, R0 ;  /* 0x0000000000027202 */ /* 0x000fe20000000f00 */
[----:B------:R-:W-:-:S04]  /*03f0*/  IMAD R5, R12, R4, R5 ;  /* 0x000000040c057224 */ /* 0x000fc800078e0205 */
[----:B------:R-:W-:Y:S02]  /*0400*/  IMAD.IADD R4, R3, 0x1, R5 ;  /* 0x0000000103047824 */ /* 0x000fe400078e0205 */
[----:B------:R-:W-:-:S07]  /*0410*/  IMAD.MOV.U32 R3, RZ, RZ, R7 ;  /* 0x000000ffff037224 */ /* 0x000fce00078e0007 */
.L_x_2:
[----:B------:R-:W0:Y:S01]  /*0420*/  LDC.64 R10, c[0x0][0x3a0] ;  /* 0x0000e800ff0a7b82 */ /* 0x000e220000000a00 */
[C---:B------:R-:W-:Y:S01]  /*0430*/  LOP3.LUT R5, R2.reuse, 0x1, RZ, 0xc0, !PT ;  /* 0x0000000102057812 */ /* 0x040fe200078ec0ff */
[----:B------:R-:W-:Y:S01]  /*0440*/  IMAD.SHL.U32 R35, R2, 0x80, RZ ;  /* 0x0000008002237824 */ /* 0x000fe200078e00ff */
[----:B------:R-:W-:Y:S02]  /*0450*/  LOP3.LUT R0, RZ, R9, RZ, 0x33, !PT ;  /* 0x00000009ff007212 */ /* 0x000fe400078e33ff */
[----:B------:R-:W-:Y:S02]  /*0460*/  ISETP.NE.U32.AND P0, PT, R5, 0x1, PT ;  /* 0x000000010500780c */ /* 0x000fe40003f05070 */
[----:B------:R-:W-:Y:S01]  /*0470*/  IADD3 R0, P1, PT, R0, R15, RZ ;  /* 0x0000000f00007210 */ /* 0x000fe20007f3e0ff */
[----:B------:R-:W1:Y:S01]  /*0480*/  LDC.64 R6, c[0x0][0x398] ;  /* 0x0000e600ff067b82 */ /* 0x000e620000000a00 */
[----:B------:R-:W-:Y:S02]  /*0490*/  LOP3.LUT R5, RZ, R4, RZ, 0x33, !PT ;  /* 0x00000004ff057212 */ /* 0x000fe400078e33ff */
[----:B------:R-:W-:-:S02]  /*04a0*/  ISETP.NE.U32.AND.EX P0, PT, RZ, RZ, PT, P0 ;  /* 0x000000ffff00720c */ /* 0x000fc40003f05100 */
[----:B------:R-:W-:Y:S01]  /*04b0*/  SHF.L.U64.HI R34, R2, 0x7, R3 ;  /* 0x0000000702227819 */ /* 0x000fe20000010203 */
[----:B------:R-:W-:Y:S01]  /*04c0*/  IMAD.X R5, R5, 0x1, R12, P1 ;  /* 0x0000000105057824 */ /* 0x000fe200008e060c */
[----:B------:R-:W-:-:S04]  /*04d0*/  SEL R0, R0, R9, !P0 ;  /* 0x0000000900007207 */ /* 0x000fc80004000000 */
[----:B------:R-:W-:Y:S01]  /*04e0*/  SEL R5, R5, R4, !P0 ;  /* 0x0000000405057207 */ /* 0x000fe20004000000 */
[----:B------:R-:W-:-:S03]  /*04f0*/  IMAD.SHL.U32 R64, R0, 0x80, RZ ;  /* 0x0000008000407824 */ /* 0x000fc600078e00ff */
[----:B------:R-:W-:Y:S02]  /*0500*/  SHF.L.U64.HI R36, R0, 0x7, R5 ;  /* 0x0000000700247819 */ /* 0x000fe40000010205 */
[----:B0-----:R-:W-:-:S04]  /*0510*/  ISETP.GE.U32.AND P0, PT, R64, R10, PT ;  /* 0x0000000a4000720c */ /* 0x001fc80003f06070 */
[----:B------:R-:W-:Y:S02]  /*0520*/  ISETP.GE.U32.AND.EX P0, PT, R36, R11, PT, P0 ;  /* 0x0000000b2400720c */ /* 0x000fe40003f06100 */
[----:B-1----:R-:W-:-:S04]  /*0530*/  ISETP.GE.U32.AND P1, PT, R35, R6, PT ;  /* 0x000000062300720c */ /* 0x002fc80003f26070 */
[----:B------:R-:W-:-:S13]  /*0540*/  ISETP.GE.U32.OR.EX P0, PT, R34, R7, P0, P1 ;  /* 0x000000072200720c */ /* 0x000fda0000706510 */
[----:B------:R-:W-:Y:S05]  /*0550*/  @P0 EXIT ;  /* 0x000000000000094d */ /* 0x000fea0003800000 */
[----:B------:R-:W0:Y:S01]  /*0560*/  S2R R23, SR_TID.Z ;  /* 0x0000000000177919 */ /* 0x000e220000002300 */
[----:B------:R-:W1:Y:S01]  /*0570*/  LDC.64 R18, c[0x0][0x3c0] ;  /* 0x0000f000ff127b82 */ /* 0x000e620000000a00 */
[----:B------:R-:W2:Y:S01]  /*0580*/  LDCU.S8 UR4, c[0x0][0x3b1] ;  /* 0x00007620ff0477ac */ /* 0x000ea20008000200 */
[----:B------:R-:W0:Y:S06]  /*0590*/  S2R R25, SR_TID.Y ;  /* 0x0000000000197919 */ /* 0x000e2c0000002200 */
[----:B------:R-:W3:Y:S08]  /*05a0*/  LDC.64 R28, c[0x0][0x388] ;  /* 0x0000e200ff1c7b82 */ /* 0x000ef00000000a00 */
[----:B------:R-:W4:Y:S01]  /*05b0*/  LDC.U8 R0, c[0x0][0x3b0] ;  /* 0x0000ec00ff007b82 */ /* 0x000f220000000000 */
[----:B--2---:R-:W-:-:S07]  /*05c0*/  ISETP.NE.AND P1, PT, RZ, UR4, PT ;  /* 0x00000004ff007c0c */ /* 0x004fce000bf25270 */
[----:B------:R-:W2:Y:S01]  /*05d0*/  LDC R38, c[0x0][0x360] ;  /* 0x0000d800ff267b82 */ /* 0x000ea20000000800 */
[----:B0-----:R-:W-:-:S05]  /*05e0*/  IMAD R30, R30, R23, R25 ;  /* 0x000000171e1e7224 */ /* 0x001fca00078e0219 */
[----:B------:R-:W-:Y:S02]  /*05f0*/  ISETP.GT.U32.AND P0, PT, R30, 0x7, PT ;  /* 0x000000071e00780c */ /* 0x000fe40003f04070 */
[----:B----4-:R-:W-:Y:S02]  /*0600*/  PRMT R0, R0, 0x8880, RZ ;  /* 0x0000888000007816 */ /* 0x010fe400000000ff */
[----:B------:R-:W-:Y:S02]  /*0610*/  SEL R31, R10, R6, P0 ;  /* 0x000000060a1f7207 */ /* 0x000fe40000000000 */
[----:B------:R-:W-:Y:S02]  /*0620*/  PRMT R22, R0, 0x7710, RZ ;  /* 0x0000771000167816 */ /* 0x000fe400000000ff */
[----:B--2---:R-:W-:Y:S02]  /*0630*/  ISETP.NE.AND P2, PT, R38, 0x20, PT ;  /* 0x000000202600780c */ /* 0x004fe40003f45270 */
[----:B------:R-:W-:-:S02]  /*0640*/  SEL R26, R11, R7, P0 ;  /* 0x000000070b1a7207 */ /* 0x000fc40000000000 */
[----:B------:R-:W-:Y:S01]  /*0650*/  SEL R33, R64, R35, P0 ;  /* 0x0000002340217207 */ /* 0x000fe20000000000 */
[----:B-1----:R-:W0:Y:S01]  /*0660*/  @!P0 LDC R18, c[0x0][0x3b8] ;  /* 0x0000ee00ff128b82 */ /* 0x002e220000000800 */
[----:B------:R-:W-:Y:S02]  /*0670*/  @P0 SEL R22, RZ, 0x1, P1 ;  /* 0x00000001ff160807 */ /* 0x000fe40000800000 */
[----:B------:R-:W-:Y:S02]  /*0680*/  SEL R37, R36, R34, P0 ;  /* 0x0000002224257207 */ /* 0x000fe40000000000 */
[----:B------:R-:W-:-:S03]  /*0690*/  PRMT R0, R22, 0x9910, RZ ;  /* 0x0000991016007816 */ /* 0x000fc600000000ff */
[----:B------:R-:W1:Y:S01]  /*06a0*/  @!P0 LDC R19, c[0x0][0x3bc] ;  /* 0x0000ef00ff138b82 */ /* 0x000e620000000800 */
[----:B------:R-:W-:-:S07]  /*06b0*/  ISETP.NE.AND P1, PT, R0, RZ, PT ;  /* 0x000000ff0000720c */ /* 0x000fce0003f25270 */
[----:B---3--:R-:W2:Y:S08]  /*06c0*/  @!P0 LDC R28, c[0x0][0x380] ;  /* 0x0000e000ff1c8b82 */ /* 0x008eb00000000800 */
[----:B------:R-:W3:Y:S01]  /*06d0*/  @!P0 LDC R29, c[0x0][0x384] ;  /* 0x0000e100ff1d8b82 */ /* 0x000ee20000000800 */
[----:B0-----:R-:W-:-:S04]  /*06e0*/  SHF.L.U32 R16, R18, 0x7, RZ ;  /* 0x0000000712107819 */ /* 0x001fc800000006ff */
[C---:B------:R-:W-:Y:S02]  /*06f0*/  SEL R2, R16.reuse, 0x80, P1 ;  /* 0x0000008010027807 */ /* 0x040fe40000800000 */
[----:B------:R-:W-:Y:S02]  /*0700*/  SEL R16, R16, 0x80, !P1 ;  /* 0x0000008010107807 */ /* 0x000fe40004800000 */
[----:B-1----:R-:W-:-:S04]  /*0710*/  SHF.L.U64.HI R19, R18, 0x7, R19 ;  /* 0x0000000712137819 */ /* 0x002fc80000010213 */
[C---:B------:R-:W-:Y:S02]  /*0720*/  SEL R17, R19.reuse, RZ, P1 ;  /* 0x000000ff13117207 */ /* 0x040fe40000800000 */
[----:B------:R-:W-:Y:S01]  /*0730*/  SEL R19, R19, RZ, !P1 ;  /* 0x000000ff13137207 */ /* 0x000fe20004800000 */
[----:B------:R-:W-:Y:S06]  /*0740*/  @!P2 BRA `(.L_x_3) ;  /* 0x000000000040a947 */ /* 0x000fec0003800000 */
[----:B------:R-:W-:Y:S01]  /*0750*/  MOV R0, 0x0 ;  /* 0x0000000000007802 */ /* 0x000fe20000000f00 */
[----:B------:R-:W0:Y:S01]  /*0760*/  LDCU.64 UR4, c[0x4][0x30] ;  /* 0x01000600ff0477ac */ /* 0x000e220008000a00 */
[----:B------:R-:W-:Y:S02]  /*0770*/  IMAD.MOV.U32 R8, RZ, RZ, 0xe ;  /* 0x0000000eff087424 */ /* 0x000fe400078e00ff */
[----:B------:R1:W4:Y:S01]  /*0780*/  LDC.64 R14, c[0x4][R0] ;  /* 0x01000000000e7b82 */ /* 0x0003220000000a00 */
[----:B------:R-:W5:Y:S01]  /*0790*/  LDCU.64 UR8, c[0x4][0x28] ;  /* 0x01000500ff0877ac */ /* 0x000f620008000a00 */
[----:B------:R-:W-:Y:S02]  /*07a0*/  IMAD.MOV.U32 R12, RZ, RZ, 0x1 ;  /* 0x00000001ff0c7424 */ /* 0x000fe400078e00ff */
[----:B------:R-:W-:Y:S01]  /*07b0*/  IMAD.MOV.U32 R13, RZ, RZ, RZ ;  /* 0x000000ffff0d7224 */ /* 0x000fe200078e00ff */
[----:B------:R-:W2:Y:S01]  /*07c0*/  LDCU.64 UR6, c[0x4][0x8] ;  /* 0x01000100ff0677ac */ /* 0x000ea20008000a00 */
[----:B0-----:R-:W-:-:S02]  /*07d0*/  IMAD.U32 R4, RZ, RZ, UR4 ;  /* 0x00000004ff047e24 */ /* 0x001fc4000f8e00ff */
[----:B------:R-:W-:Y:S02]  /*07e0*/  IMAD.U32 R5, RZ, RZ, UR5 ;  /* 0x00000005ff057e24 */ /* 0x000fe4000f8e00ff */
[----:B-----5:R-:W-:Y:S02]  /*07f0*/  IMAD.U32 R6, RZ, RZ, UR8 ;  /* 0x00000008ff067e24 */ /* 0x020fe4000f8e00ff */
[----:B------:R-:W-:Y:S01]  /*0800*/  IMAD.U32 R7, RZ, RZ, UR9 ;  /* 0x00000009ff077e24 */ /* 0x000fe2000f8e00ff */
[----:B--2---:R-:W-:Y:S01]  /*0810*/  MOV R10, UR6 ;  /* 0x00000006000a7c02 */ /* 0x004fe20008000f00 */
[----:B-1----:R-:W-:-:S07]  /*0820*/  IMAD.U32 R11, RZ, RZ, UR7 ;  /* 0x00000007ff0b7e24 */ /* 0x002fce000f8e00ff */
[----:B------:R-:W-:-:S07]  /*0830*/  LEPC R20, `(.L_x_3) ;  /* 0x000000001014794e */ /* 0x000fce0000000000 */
[----:B---34-:R-:W-:Y:S05]  /*0840*/  CALL.ABS.NOINC R14 ;  /* 0x000000000e007343 */ /* 0x018fea0003c00000 */
.L_x_3:
[----:B------:R-:W0:Y:S01]  /*0850*/  S2R R18, SR_TID.X ;  /* 0x0000000000127919 */ /* 0x000e220000002100 */
[----:B------:R-:W-:Y:S01]  /*0860*/  PRMT R4, R22, 0x9910, RZ ;  /* 0x0000991016047816 */ /* 0x000fe200000000ff */
[----:B------:R-:W-:Y:S01]  /*0870*/  BSSY.RECONVERGENT B0, `(.L_x_4) ;  /* 0x0000015000007945 */ /* 0x000fe20003800200 */
[----:B------:R-:W-:Y:S01]  /*0880*/  SHF.L.U32 R3, R30, 0x1, RZ ;  /* 0x000000011e037819 */ /* 0x000fe200000006ff */
[----:B------:R-:W-:Y:S01]  /*0890*/  IMAD.MOV.U32 R22, RZ, RZ, RZ ;  /* 0x000000ffff167224 */ /* 0x000fe200078e00ff */
[----:B------:R-:W-:Y:S02]  /*08a0*/  ISETP.NE.AND P1, PT, R4, RZ, PT ;  /* 0x000000ff0400720c */ /* 0x000fe40003f25270 */
[----:B------:R-:W-:Y:S02]  /*08b0*/  ISETP.NE.AND P3, PT, R38, 0x20, PT ;  /* 0x000000202600780c */ /* 0x000fe40003f65270 */
[----:B0-----:R-:W-:Y:S02]  /*08c0*/  SHF.R.U32.HI R0, RZ, 0x4, R18 ;  /* 0x00000004ff007819 */ /* 0x001fe40000011612 */
[----:B------:R-:W-:-:S02]  /*08d0*/  LOP3.LUT R27, R18, 0xf, RZ, 0xc0, !PT ;  /* 0x0000000f121b7812 */ /* 0x000fc400078ec0ff */
[----:B------:R-:W-:-:S04]  /*08e0*/  LOP3.LUT R24, R0, 0xe, R3, 0xf8, !PT ;  /* 0x0000000e00187812 */ /* 0x000fc800078ef803 */
[----:B------:R-:W-:-:S04]  /*08f0*/  SEL R32, R27, R24, !P1 ;  /* 0x000000181b207207 */ /* 0x000fc80004800000 */
[----:B------:R-:W-:-:S05]  /*0900*/  IADD3 R32, P0, PT, R32, R33, RZ ;  /* 0x0000002120207210 */ /* 0x000fca0007f1e0ff */
[----:B------:R-:W-:Y:S01]  /*0910*/  IMAD.X R33, RZ, RZ, R37, P0 ;  /* 0x000000ffff217224 */ /* 0x000fe200000e0625 */
[----:B------:R-:W-:-:S04]  /*0920*/  ISETP.GT.U32.AND P0, PT, R31, R32, PT ;  /* 0x000000201f00720c */ /* 0x000fc80003f04070 */
[----:B------:R-:W-:-:S13]  /*0930*/  ISETP.GT.U32.AND.EX P0, PT, R26, R33, PT, P0 ;  /* 0x000000211a00720c */ /* 0x000fda0003f04100 */
[----:B------:R-:W-:Y:S05]  /*0940*/  @!P0 BRA `(.L_x_5) ;  /* 0x00000000001c8947 */ /* 0x000fea0003800000 */
[----:B------:R-:W-:Y:S01]  /*0950*/  IADD3 R0, P2, PT, R32, 0x80, RZ ;  /* 0x0000008020007810 */ /* 0x000fe20007f5e0ff */
[----:B------:R-:W-:-:S03]  /*0960*/  IMAD.MOV.U32 R22, RZ, RZ, 0x8 ;  /* 0x00000008ff167424 */ /* 0x000fc600078e00ff */
[----:B------:R-:W-:Y:S01]  /*0970*/  ISETP.GT.U32.AND P0, PT, R0, R31, PT ;  /* 0x0000001f0000720c */ /* 0x000fe20003f04070 */
[----:B------:R-:W-:-:S05]  /*0980*/  IMAD.X R0, RZ, RZ, R33, P2 ;  /* 0x000000ffff007224 */ /* 0x000fca00010e0621 */
[----:B------:R-:W-:-:S13]  /*0990*/  ISETP.GT.U32.AND.EX P0, PT, R0, R26, PT, P0 ;  /* 0x0000001a0000720c */ /* 0x000fda0003f04100 */
[----:B------:R-:W-:-:S04]  /*09a0*/  @P0 IADD3 R0, PT, PT, R31, 0xf, -R32 ;  /* 0x0000000f1f000810 */ /* 0x000fc80007ffe820 */
[----:B------:R-:W-:-:S07]  /*09b0*/  @P0 SHF.R.U32.HI R22, RZ, 0x4, R0 ;  /* 0x00000004ff160819 */ /* 0x000fce0000011600 */
.L_x_5:
[----:B------:R-:W-:Y:S05]  /*09c0*/  BSYNC.RECONVERGENT B0 ;  /* 0x0000000000007941 */ /* 0x000fea0003800200 */
.L_x_4:
[----:B------:R-:W-:Y:S01]  /*09d0*/  SEL R27, R24, R27, !P1 ;  /* 0x0000001b181b7207 */ /* 0x000fe20004800000 */
        /* <DEDUP_REMOVED lines=9> */
[----:B0-----:R-:W-:Y:S01]  /*0a70*/  MOV R4, UR4 ;  /* 0x0000000400047c02 */ /* 0x001fe20008000f00 */
[----:B------:R-:W-:-:S02]  /*0a80*/  IMAD.U32 R5, RZ, RZ, UR5 ;  /* 0x00000005ff057e24 */ /* 0x000fc4000f8e00ff */
[----:B-----5:R-:W-:Y:S02]  /*0a90*/  IMAD.U32 R6, RZ, RZ, UR6 ;  /* 0x00000006ff067e24 */ /* 0x020fe4000f8e00ff */
[----:B------:R-:W-:Y:S02]  /*0aa0*/  IMAD.U32 R7, RZ, RZ, UR7 ;  /* 0x00000007ff077e24 */ /* 0x000fe4000f8e00ff */
[----:B--2---:R-:W-:Y:S01]  /*0ab0*/  IMAD.U32 R10, RZ, RZ, UR8 ;  /* 0x00000008ff0a7e24 */ /* 0x004fe2000f8e00ff */
[----:B-1----:R-:W-:-:S07]  /*0ac0*/  MOV R11, UR9 ;  /* 0x00000009000b7c02 */ /* 0x002fce0008000f00 */
[----:B------:R-:W-:-:S07]  /*0ad0*/  LEPC R20, `(.L_x_6) ;  /* 0x000000001014794e */ /* 0x000fce0000000000 */
[----:B---34-:R-:W-:Y:S05]  /*0ae0*/  CALL.ABS.NOINC R14 ;  /* 0x000000000e007343 */ /* 0x018fea0003c00000 */
.L_x_6:
[----:B------:R-:W0:Y:S01]  /*0af0*/  LDCU.64 UR4, c[0x0][0x3a0] ;  /* 0x00007400ff0477ac */ /* 0x000e220008000a00 */
[----:B------:R-:W-:Y:S01]  /*0b00*/  IMAD.SHL.U32 R3, R25, 0x20, RZ ;  /* 0x0000002019037824 */ /* 0x000fe200078e00ff */
[----:B------:R-:W-:Y:S01]  /*0b10*/  SHF.L.U32 R0, R23, 0x5, RZ ;  /* 0x0000000517007819 */ /* 0x000fe200000006ff */
[----:B------:R-:W-:Y:S01]  /*0b20*/  IMAD.SHL.U32 R5, R18, 0x2, RZ ;  /* 0x0000000212057824 */ /* 0x000fe200078e00ff */
[----:B------:R-:W1:Y:S01]  /*0b30*/  LDCU.64 UR6, c[0x0][0x398] ;  /* 0x00007300ff0677ac */ /* 0x000e620008000a00 */
[----:B------:R-:W-:Y:S02]  /*0b40*/  LOP3.LUT R24, R24, 0xf, R18, 0x78, !PT ;  /* 0x0000000f18187812 */ /* 0x000fe400078e7812 */
[----:B------:R-:W-:Y:S02]  /*0b50*/  IADD3 R64, P0, PT, R3, R64, RZ ;  /* 0x0000004003407210 */ /* 0x000fe40007f1e0ff */
[----:B------:R-:W-:Y:S01]  /*0b60*/  IADD3 R23, P1, PT, R0, R35, RZ ;  /* 0x0000002300177210 */ /* 0x000fe20007f3e0ff */
[----:B------:R-:W-:Y:S01]  /*0b70*/  IMAD R31, R27, 0x10, R24 ;  /* 0x000000101b1f7824 */ /* 0x000fe200078e0218 */
[----:B------:R-:W-:Y:S01]  /*0b80*/  ISETP.NE.AND P2, PT, R38, 0x20, PT ;  /* 0x000000202600780c */ /* 0x000fe20003f45270 */
[----:B------:R-:W-:Y:S01]  /*0b90*/  IMAD.X R65, RZ, RZ, R36, P0 ;  /* 0x000000ffff417224 */ /* 0x000fe200000e0624 */
[----:B------:R-:W-:Y:S01]  /*0ba0*/  LOP3.LUT R35, R0, 0x18, R5, 0xf8, !PT ;  /* 0x0000001800237812 */ /* 0x000fe200078ef805 */
[----:B------:R-:W-:Y:S01]  /*0bb0*/  IMAD.X R25, RZ, RZ, R34, P1 ;  /* 0x000000ffff197224 */ /* 0x000fe200008e0622 */
[----:B------:R-:W-:-:S02]  /*0bc0*/  MOV R4, 0xc30 ;  /* 0x00000c3000047802 */ /* 0x000fc40000000f00 */
[----:B0-----:R-:W-:Y:S02]  /*0bd0*/  ISETP.GE.U32.AND P0, PT, R64, UR4, PT ;  /* 0x0000000440007c0c */ /* 0x001fe4000bf06070 */
[----:B-1----:R-:W-:Y:S02]  /*0be0*/  ISETP.LT.U32.AND P1, PT, R23, UR6, PT ;  /* 0x0000000617007c0c */ /* 0x002fe4000bf21070 */
[----:B------:R-:W-:-:S04]  /*0bf0*/  ISETP.GE.U32.AND.EX P0, PT, R65, UR5, PT, P0 ;  /* 0x0000000541007c0c */ /* 0x000fc8000bf06100 */
[----:B------:R-:W-:-:S04]  /*0c00*/  ISETP.LT.U32.AND.EX P0, PT, R25, UR7, !P0, P1 ;  /* 0x0000000719007c0c */ /* 0x000fc8000c701110 */
[----:B------:R-:W-:-:S09]  /*0c10*/  P2R R26, PR, RZ, 0x1 ;  /* 0x00000001ff1a7803 */ /* 0x000fd20000000000 */
[----:B--23--:R-:W-:Y:S05]  /*0c20*/  CALL.REL.NOINC `($_Z12dgemm_kernelPKdS0_Pdmmmbbmmm$_ZN34_INTERNAL_1a79371e_4_k_cu_29db7dfd17getSharedStartOffEj) ;  /* 0x0000006800c87944 */ /* 0x00cfea0003c00000 */
[----:B------:R-:W-:Y:S01]  /*0c30*/  SHF.L.U32 R0, R18, 0x2, RZ ;  /* 0x0000000212007819 */ /* 0x000fe200000006ff */
[----:B------:R-:W-:-:S03]  /*0c40*/  IMAD.MOV.U32 R34, RZ, RZ, R8 ;  /* 0x000000ffff227224 */ /* 0x000fc600078e0008 */
[----:B------:R-:W-:-:S04]  /*0c50*/  LOP3.LUT R5, R0, 0xc, RZ, 0xc0, !PT ;  /* 0x0000000c00057812 */ /* 0x000fc800078ec0ff */
[----:B------:R-:W-:-:S04]  /*0c60*/  LOP3.LUT R24, R5, 0x10, R18, 0xf8, !PT ;  /* 0x0000001005187812 */ /* 0x000fc800078ef812 */
[----:B------:R-:W-:Y:S01]  /*0c70*/  LOP3.LUT R35, R24, R3, RZ, 0xfc, !PT ;  /* 0x0000000318237212 */ /* 0x000fe200078efcff */
[----:B------:R-:W-:Y:S06]  /*0c80*/  @!P2 BRA `(.L_x_7) ;  /* 0x000000000040a947 */ /* 0x000fec0003800000 */
[----:B------:R-:W-:Y:S01]  /*0c90*/  MOV R0, 0x0 ;  /* 0x0000000000007802 */ /* 0x000fe20000000f00 */
[----:B------:R-:W0:Y:S01]  /*0ca0*/  LDCU.64 UR4, c[0x4][0x38] ;  /* 0x01000700ff0477ac */ /* 0x000e220008000a00 */
[----:B------:R-:W-:Y:S02]  /*0cb0*/  HFMA2 R13, -RZ, RZ, 0, 0 ;  /* 0x00000000ff0d7431 */ /* 0x000fe400000001ff */
[----:B------:R-:W-:Y:S01]  /*0cc0*/  IMAD.MOV.U32 R8, RZ, RZ, 0x66 ;  /* 0x00000066ff087424 */ /* 0x000fe200078e00ff */
[----:B------:R1:W2:Y:S01]  /*0cd0*/  LDC.64 R14, c[0x4][R0] ;  /* 0x01000000000e7b82 */ /* 0x0002a20000000a00 */
[----:B------:R-:W3:Y:S01]  /*0ce0*/  LDCU.64 UR8, c[0x4][0x28] ;  /* 0x01000500ff0877ac */ /* 0x000ee20008000a00 */
[----:B------:R-:W-:Y:S01]  /*0cf0*/  IMAD.MOV.U32 R12, RZ, RZ, 0x1 ;  /* 0x00000001ff0c7424 */ /* 0x000fe200078e00ff */
[----:B------:R-:W4:Y:S01]  /*0d00*/  LDCU.64 UR6, c[0x4][0x10] ;  /* 0x01000200ff0677ac */ /* 0x000f220008000a00 */
[----:B0-----:R-:W-:Y:S02]  /*0d10*/  IMAD.U32 R4, RZ, RZ, UR4 ;  /* 0x00000004ff047e24 */ /* 0x001fe4000f8e00ff */
[----:B------:R-:W-:-:S02]  /*0d20*/  IMAD.U32 R5, RZ, RZ, UR5 ;  /* 0x00000005ff057e24 */ /* 0x000fc4000f8e00ff */
[----:B---3--:R-:W-:Y:S01]  /*0d30*/  IMAD.U32 R6, RZ, RZ, UR8 ;  /* 0x00000008ff067e24 */ /* 0x008fe2000f8e00ff */
[----:B------:R-:W-:Y:S01]  /*0d40*/  MOV R7, UR9 ;  /* 0x0000000900077c02 */ /* 0x000fe20008000f00 */
[----:B----4-:R-:W-:Y:S02]  /*0d50*/  IMAD.U32 R10, RZ, RZ, UR6 ;  /* 0x00000006ff0a7e24 */ /* 0x010fe4000f8e00ff */
[----:B-1----:R-:W-:-:S07]  /*0d60*/  IMAD.U32 R11, RZ, RZ, UR7 ;  /* 0x00000007ff0b7e24 */ /* 0x002fce000f8e00ff */
[----:B------:R-:W-:-:S07]  /*0d70*/  LEPC R20, `(.L_x_7) ;  /* 0x000000001014794e */ /* 0x000fce0000000000 */
[----:B--2---:R-:W-:Y:S05]  /*0d80*/  CALL.ABS.NOINC R14 ;  /* 0x000000000e007343 */ /* 0x004fea0003c00000 */
.L_x_7:
[----:B------:R-:W0:Y:S01]  /*0d90*/  LDCU.64 UR4, c[0x0][0x3a8] ;  /* 0x00007500ff0477ac */ /* 0x000e220008000a00 */
[----:B------:R-:W-:Y:S02]  /*0da0*/  CS2R R74, SRZ ;  /* 0x00000000004a7805 */ /* 0x000fe4000001ff00 */
[----:B------:R-:W-:Y:S02]  /*0db0*/  CS2R R62, SRZ ;  /* 0x00000000003e7805 */ /* 0x000fe4000001ff00 */
[----:B------:R-:W-:Y:S02]  /*0dc0*/  CS2R R60, SRZ ;  /* 0x00000000003c7805 */ /* 0x000fe4000001ff00 */
[----:B------:R-:W-:Y:S02]  /*0dd0*/  CS2R R58, SRZ ;  /* 0x00000000003a7805 */ /* 0x000fe4000001ff00 */
[----:B------:R-:W-:Y:S02]  /*0de0*/  CS2R R56, SRZ ;  /* 0x0000000000387805 */ /* 0x000fe4000001ff00 */
[----:B------:R-:W-:-:S02]  /*0df0*/  CS2R R90, SRZ ;  /* 0x00000000005a7805 */ /* 0x000fc4000001ff00 */
        /* <DEDUP_REMOVED lines=10> */
[----:B------:R-:W-:Y:S01]  /*0ea0*/  CS2R R102, SRZ ;  /* 0x0000000000667805 */ /* 0x000fe2000001ff00 */
[----:B0-----:R-:W-:Y:S01]  /*0eb0*/  UISETP.NE.U32.AND UP0, UPT, UR4, URZ, UPT ;  /* 0x000000ff0400728c */ /* 0x001fe2000bf05070 */
[----:B------:R-:W-:-:S02]  /*0ec0*/  CS2R R100, SRZ ;  /* 0x0000000000647805 */ /* 0x000fc4000001ff00 */
[----:B------:R-:W-:Y:S02]  /*0ed0*/  CS2R R98, SRZ ;  /* 0x0000000000627805 */ /* 0x000fe4000001ff00 */
[----:B------:R-:W-:Y:S01]  /*0ee0*/  CS2R R96, SRZ ;  /* 0x0000000000607805 */ /* 0x000fe2000001ff00 */
[----:B------:R-:W-:Y:S01]  /*0ef0*/  UISETP.NE.AND.EX UP0, UPT, UR5, URZ, UPT, UP0 ;  /* 0x000000ff0500728c */ /* 0x000fe2000bf05300 */
        /* <DEDUP_REMOVED lines=11> */
[----:B------:R-:W-:Y:S01]  /*0fb0*/  CS2R R72, SRZ ;  /* 0x0000000000487805 */ /* 0x000fe2000001ff00 */
[----:B------:R-:W-:Y:S06]  /*0fc0*/  BRA.U !UP0, `(.L_x_8) ;  /* 0x0000002d08847547 */ /* 0x000fec000b800000 */
[----:B------:R-:W-:-:S07]  /*0fd0*/  MOV R4, 0xff0 ;  /* 0x00000ff000047802 */ /* 0x000fce0000000f00 */
[----:B------:R-:W-:Y:S05]  /*0fe0*/  CALL.REL.NOINC `($_Z12dgemm_kernelPKdS0_Pdmmmbbmmm$_ZN34_INTERNAL_1a79371e_4_k_cu_29db7dfd17getSharedStartOffEj) ;  /* 0x0000006400d87944 */ /* 0x000fea0003c00000 */
[----:B------:R-:W0:Y:S01]  /*0ff0*/  S2R R7, SR_CgaCtaId ;  /* 0x0000000000077919 */ /* 0x000e220000008800 */
[----:B------:R-:W1:Y:S01]  /*1000*/  LDC.64 R10, c[0x0][0x3a8] ;  /* 0x0000ea00ff0a7b82 */ /* 0x000e620000000a00 */
[----:B------:R-:W-:Y:S01]  /*1010*/  MOV R0, 0x400 ;  /* 0x0000040000007802 */ /* 0x000fe20000000f00 */
[----:B------:R-:W-:Y:S01]  /*1020*/  IMAD.SHL.U32 R8, R8, 0x8, RZ ;  /* 0x0000000808087824 */ /* 0x000fe200078e00ff */
[--C-:B------:R-:W-:Y:S02]  /*1030*/  SHF.R.U32.HI R6, RZ, 0x4, R19.reuse ;  /* 0x00000004ff067819 */ /* 0x100fe40000011613 */
[----:B------:R-:W-:Y:S02]  /*1040*/  CS2R R74, SRZ ;  /* 0x00000000004a7805 */ /* 0x000fe4000001ff00 */
[----:B------:R-:W-:Y:S01]  /*1050*/  SHF.R.U64 R4, R16, 0x4, R19 ;  /* 0x0000000410047819 */ /* 0x000fe20000001213 */
[----:B------:R-:W-:Y:S01]  /*1060*/  VIADD R3, R0, 0x4000 ;  /* 0x0000400000037836 */ /* 0x000fe20000000000 */
[--C-:B------:R-:W-:Y:S01]  /*1070*/  SHF.R.U64 R9, R2, 0x4, R17.reuse ;  /* 0x0000000402097819 */ /* 0x100fe20000001211 */
[-C--:B------:R-:W-:Y:S01]  /*1080*/  IMAD R15, R6, R27.reuse, RZ ;  /* 0x0000001b060f7224 */ /* 0x080fe200078e02ff */
[----:B------:R-:W-:Y:S01]  /*1090*/  SHF.R.U32.HI R13, RZ, 0x4, R17 ;  /* 0x00000004ff0d7819 */ /* 0x000fe20000011611 */
[----:B------:R-:W-:Y:S01]  /*10a0*/  IMAD.WIDE.U32 R4, R4, R27, RZ ;  /* 0x0000001b04047225 */ /* 0x000fe200078e00ff */
[----:B------:R-:W-:-:S02]  /*10b0*/  LOP3.LUT R12, R8, 0x40, RZ, 0x3c, !PT ;  /* 0x00000040080c7812 */ /* 0x000fc400078e3cff */
[----:B------:R-:W-:Y:S01]  /*10c0*/  ISETP.GT.U32.AND P0, PT, R30, 0x7, PT ;  /* 0x000000071e00780c */ /* 0x000fe20003f04070 */
[----:B------:R-:W-:Y:S01]  /*10d0*/  IMAD R33, R33, R9, RZ ;  /* 0x0000000921217224 */ /* 0x000fe200078e02ff */
[C---:B------:R-:W-:Y:S01]  /*10e0*/  LOP3.LUT R14, R8.reuse, 0x60, RZ, 0x3c, !PT ;  /* 0x00000060080e7812 */ /* 0x040fe200078e3cff */
[----:B------:R-:W-:Y:S02]  /*10f0*/  IMAD.IADD R5, R5, 0x1, R15 ;  /* 0x0000000105057824 */ /* 0x000fe400078e020f */
[-C--:B------:R-:W-:Y:S02]  /*1100*/  IMAD R13, R13, R32.reuse, R33 ;  /* 0x000000200d0d7224 */ /* 0x080fe400078e0221 */
[----:B------:R-:W-:Y:S01]  /*1110*/  IMAD.WIDE.U32 R32, R9, R32, R4 ;  /* 0x0000002009207225 */ /* 0x000fe200078e0004 */
[----:B------:R-:W-:Y:S02]  /*1120*/  LOP3.LUT R4, R8, 0x20, RZ, 0x3c, !PT ;  /* 0x0000002008047812 */ /* 0x000fe400078e3cff */
[----:B-1----:R-:W-:-:S02]  /*1130*/  IADD3 R21, P2, PT, -R27, R10, RZ ;  /* 0x0000000a1b157210 */ /* 0x002fc40007f5e1ff */
[----:B------:R-:W-:Y:S02]  /*1140*/  IADD3 R9, P1, PT, R28, R32, RZ ;  /* 0x000000201c097210 */ /* 0x000fe40007f3e0ff */
[----:B------:R-:W-:Y:S02]  /*1150*/  IADD3 R21, P3, PT, R21, 0xf, RZ ;  /* 0x0000000f15157810 */ /* 0x000fe40007f7e0ff */
[C---:B0-----:R-:W-:Y:S02]  /*1160*/  LEA R6, R7.reuse, R0, 0x18 ;  /* 0x0000000007067211 */ /* 0x041fe400078ec0ff */
[----:B------:R-:W-:Y:S01]  /*1170*/  LEA R7, R7, R3, 0x18 ;  /* 0x0000000307077211 */ /* 0x000fe200078ec0ff */
[----:B------:R-:W-:-:S03]  /*1180*/  IMAD.SHL.U32 R3, R34, 0x8, RZ ;  /* 0x0000000822037824 */ /* 0x000fc600078e00ff */
[C---:B------:R-:W-:Y:S01]  /*1190*/  SEL R20, R7.reuse, R6, P0 ;  /* 0x0000000607147207 */ /* 0x040fe20000000000 */
[----:B------:R-:W-:Y:S01]  /*11a0*/  IMAD.IADD R4, R7, 0x1, R4 ;  /* 0x0000000107047824 */ /* 0x000fe200078e0204 */
[----:B------:R-:W-:Y:S02]  /*11b0*/  LOP3.LUT R5, R3, 0x40, RZ, 0x3c, !PT ;  /* 0x0000004003057812 */ /* 0x000fe400078e3cff */
[C---:B------:R-:W-:Y:S01]  /*11c0*/  IADD3 R0, PT, PT, R6.reuse, R3, RZ ;  /* 0x0000000306007210 */ /* 0x040fe20007ffe0ff */
[----:B------:R-:W-:Y:S01]  /*11d0*/  IMAD R20, R31, 0x8, R20 ;  /* 0x000000081f147824 */ /* 0x000fe200078e0214 */
[----:B------:R-:W-:Y:S01]  /*11e0*/  ISETP.GE.U32.AND P0, PT, R27, R10, PT ;  /* 0x0000000a1b00720c */ /* 0x000fe20003f06070 */
[----:B------:R-:W-:Y:S02]  /*11f0*/  IMAD.IADD R3, R6, 0x1, R5 ;  /* 0x0000000106037824 */ /* 0x000fe400078e0205 */
[C---:B------:R-:W-:Y:S01]  /*1200*/  IMAD.IADD R5, R7.reuse, 0x1, R12 ;  /* 0x0000000107057824 */ /* 0x040fe200078e020c */
[----:B------:R-:W-:Y:S01]  /*1210*/  IADD3.X R12, PT, PT, RZ, -0x1, R11, P3, P2 ;  /* 0xffffffffff0c7810 */ /* 0x000fe20001fe440b */
[----:B------:R-:W-:Y:S01]  /*1220*/  IMAD.IADD R6, R7, 0x1, R8 ;  /* 0x0000000107067824 */ /* 0x000fe200078e0208 */
[----:B------:R-:W-:-:S02]  /*1230*/  ISETP.GE.U32.AND.EX P0, PT, RZ, R11, PT, P0 ;  /* 0x0000000bff00720c */ /* 0x000fc40003f06100 */
[----:B------:R-:W-:Y:S02]  /*1240*/  CS2R R10, SRZ ;  /* 0x00000000000a7805 */ /* 0x000fe4000001ff00 */
[--C-:B------:R-:W-:Y:S02]  /*1250*/  SHF.R.U64 R21, R21, 0x4, R12.reuse ;  /* 0x0000000415157819 */ /* 0x100fe4000000120c */
[----:B------:R-:W-:Y:S02]  /*1260*/  SHF.R.U32.HI R27, RZ, 0x4, R12 ;  /* 0x00000004ff1b7819 */ /* 0x000fe4000001160c */
[----:B------:R-:W-:Y:S02]  /*1270*/  IADD3 R7, PT, PT, R7, R14, RZ ;  /* 0x0000000e07077210 */ /* 0x000fe40007ffe0ff */
[----:B------:R-:W-:Y:S02]  /*1280*/  IADD3.X R8, PT, PT, R29, R33, R13, P1, !PT ;  /* 0x000000211d087210 */ /* 0x000fe40000ffe40d */
[----:B------:R-:W-:-:S02]  /*1290*/  SEL R21, R21, RZ, !P0 ;  /* 0x000000ff15157207 */ /* 0x000fc40004000000 */
[----:B------:R-:W-:-:S07]  /*12a0*/  SEL R27, R27, RZ, !P0 ;  /* 0x000000ff1b1b7207 */ /* 0x000fce0004000000 */
.L_x_12:
[----:B0-----:R-:W0:Y:S01]  /*12b0*/  LDCU.64 UR4, c[0x0][0x3a8] ;  /* 0x00007500ff0477ac */ /* 0x001e220008000a00 */
[----:B------:R-:W-:Y:S02]  /*12c0*/  ISETP.NE.U32.AND P1, PT, R21, RZ, PT ;  /* 0x000000ff1500720c */ /* 0x000fe40003f25070 */
[----:B------:R-:W-:Y:S02]  /*12d0*/  CS2R R14, SRZ ;  /* 0x00000000000e7805 */ /* 0x000fe4000001ff00 */
[----:B------:R-:W-:Y:S02]  /*12e0*/  IADD3 R10, P0, PT, R10, 0x10, RZ ;  /* 0x000000100a0a7810 */ /* 0x000fe40007f1e0ff */
[----:B------:R-:W-:Y:S02]  /*12f0*/  CS2R R40, SRZ ;  /* 0x0000000000287805 */ /* 0x000fe4000001ff00 */
[----:B------:R-:W-:Y:S02]  /*1300*/  ISETP.NE.AND.EX P1, PT, R27, RZ, PT, P1 ;  /* 0x000000ff1b00720c */ /* 0x000fe40003f25310 */
[----:B------:R-:W-:-:S02]  /*1310*/  CS2R R38, SRZ ;  /* 0x0000000000267805 */ /* 0x000fc4000001ff00 */
[----:B------:R-:W-:Y:S01]  /*1320*/  CS2R R12, SRZ ;  /* 0x00000000000c7805 */ /* 0x000fe2000001ff00 */
[----:B------:R-:W-:Y:S01]  /*1330*/  IMAD.X R11, RZ, RZ, R11, P0 ;  /* 0x000000ffff0b7224 */ /* 0x000fe200000e060b */
[----:B------:R-:W-:Y:S02]  /*1340*/  CS2R R28, SRZ ;  /* 0x00000000001c7805 */ /* 0x000fe4000001ff00 */
[----:B------:R-:W-:Y:S02]  /*1350*/  CS2R R30, SRZ ;  /* 0x00000000001e7805 */ /* 0x000fe4000001ff00 */
[----:B------:R-:W-:Y:S02]  /*1360*/  CS2R R32, SRZ ;  /* 0x0000000000207805 */ /* 0x000fe4000001ff00 */
[----:B------:R-:W-:Y:S02]  /*1370*/  CS2R R34, SRZ ;  /* 0x0000000000227805 */ /* 0x000fe4000001ff00 */
[----:B------:R-:W-:-:S02]  /*1380*/  CS2R R36, SRZ ;  /* 0x0000000000247805 */ /* 0x000fc4000001ff00 */
[----:B0-----:R-:W-:-:S04]  /*1390*/  ISETP.GE.U32.AND P0, PT, R10, UR4, PT ;  /* 0x000000040a007c0c */ /* 0x001fc8000bf06070 */
[----:B------:R-:W-:Y:S01]  /*13a0*/  ISETP.GE.U32.AND.EX P0, PT, R11, UR5, PT, P0 ;  /* 0x000000050b007c0c */ /* 0x000fe2000bf06100 */
[----:B-1----:R-:W-:-:S12]  /*13b0*/  @!P1 BRA `(.L_x_9) ;  /* 0x0000000000b09947 */ /* 0x002fd80003800000 */
[-C--:B------:R-:W-:Y:S02]  /*13c0*/  IADD3 R36, P2, PT, R9, R2.reuse, RZ ;  /* 0x0000000209247210 */ /* 0x080fe40007f5e0ff */
[----:B------:R-:W-:Y:S02]  /*13d0*/  CS2R R34, SRZ ;  /* 0x0000000000227805 */ /* 0x000fe4000001ff00 */
[----:B------:R-:W-:Y:S02]  /*13e0*/  ISETP.GE.U32.AND P1, PT, R22, 0x2, PT ;  /* 0x000000021600780c */ /* 0x000fe40003f26070 */
[-C--:B------:R-:W-:Y:S01]  /*13f0*/  IADD3 R12, P4, PT, R36, R2.reuse, RZ ;  /* 0x00000002240c7210 */ /* 0x080fe20007f9e0ff */
[--C-:B------:R-:W-:Y:S01]  /*1400*/  IMAD.X R37, R8, 0x1, R17.reuse, P2 ;  /* 0x0000000108257824 */ /* 0x100fe200010e0611 */
[----:B------:R-:W-:Y:S02]  /*1410*/  ISETP.GE.U32.AND P3, PT, R22, 0x4, PT ;  /* 0x000000041600780c */ /* 0x000fe40003f66070 */
[----:B------:R-:W-:Y:S01]  /*1420*/  IADD3 R38, P5, PT, R12, R2, RZ ;  /* 0x000000020c267210 */ /* 0x000fe20007fbe0ff */
[----:B------:R-:W-:Y:S01]  /*1430*/  IMAD.X R13, R37, 0x1, R17, P4 ;  /* 0x00000001250d7824 */ /* 0x000fe200020e0611 */
[----:B------:R-:W-:-:S02]  /*1440*/  ISETP.GE.U32.AND P4, PT, R22, 0x5, PT ;  /* 0x000000051600780c */ /* 0x000fc40003f86070 */
[----:B------:R-:W-:Y:S02]  /*1450*/  CS2R R28, SRZ ;  /* 0x00000000001c7805 */ /* 0x000fe4000001ff00 */
[----:B------:R-:W-:Y:S02]  /*1460*/  ISETP.GE.U32.AND P2, PT, R22, 0x3, PT ;  /* 0x000000031600780c */ /* 0x000fe40003f46070 */
[----:B------:R-:W-:Y:S01]  /*1470*/  IADD3.X R39, PT, PT, R13, R17, RZ, P5, !PT ;  /* 0x000000110d277210 */ /* 0x000fe20002ffe4ff */
[----:B------:R0:W5:Y:S01]  /*1480*/  @P1 LDG.E.64.CONSTANT R34, desc[UR36][R36.64] ;  /* 0x0000002424221981 */ /* 0x000162000c1e9b00 */
[----:B------:R-:W-:Y:S02]  /*1490*/  IADD3 R14, P5, PT, R38, R2, RZ ;  /* 0x00000002260e7210 */ /* 0x000fe40007fbe0ff */
[----:B------:R-:W-:Y:S02]  /*14a0*/  CS2R R30, SRZ ;  /* 0x00000000001e7805 */ /* 0x000fe4000001ff00 */
[----:B------:R-:W-:-:S02]  /*14b0*/  ISETP.NE.AND P1, PT, R22, RZ, PT ;  /* 0x000000ff1600720c */ /* 0x000fc40003f25270 */
[----:B------:R-:W-:Y:S01]  /*14c0*/  CS2R R32, SRZ ;  /* 0x0000000000207805 */ /* 0x000fe2000001ff00 */
[----:B------:R-:W-:Y:S01]  /*14d0*/  IMAD.X R15, R39, 0x1, R17, P5 ;  /* 0x00000001270f7824 */ /* 0x000fe200028e0611 */
[----:B------:R-:W5:Y:S04]  /*14e0*/  @P3 LDG.E.64.CONSTANT R30, desc[UR36][R38.64] ;  /* 0x00000024261e3981 */ /* 0x000f68000c1e9b00 */
[----:B------:R-:W5:Y:S01]  /*14f0*/  @P4 LDG.E.64.CONSTANT R28, desc[UR36][R14.64] ;  /* 0x000000240e1c4981 */ /* 0x000f62000c1e9b00 */
[----:B------:R-:W-:Y:S02]  /*1500*/  IADD3 R46, P4, PT, R14, R2, RZ ;  /* 0x000000020e2e7210 */ /* 0x000fe40007f9e0ff */
[----:B0-----:R-:W-:Y:S02]  /*1510*/  CS2R R36, SRZ ;  /* 0x0000000000247805 */ /* 0x001fe4000001ff00 */
[----:B------:R-:W-:-:S02]  /*1520*/  @P1 IMAD.MOV.U32 R48, RZ, RZ, R9 ;  /* 0x000000ffff301224 */ /* 0x000fc400078e0009 */
[----:B------:R-:W-:Y:S01]  /*1530*/  @P1 IMAD.MOV.U32 R49, RZ, RZ, R8 ;  /* 0x000000ffff311224 */ /* 0x000fe200078e0008 */
[-C--:B------:R-:W-:Y:S01]  /*1540*/  IADD3 R44, P5, PT, R46, R2.reuse, RZ ;  /* 0x000000022e2c7210 */ /* 0x080fe20007fbe0ff */
[----:B------:R-:W-:Y:S01]  /*1550*/  IMAD.X R47, R15, 0x1, R17, P4 ;  /* 0x000000010f2f7824 */ /* 0x000fe200020e0611 */
[C---:B------:R-:W-:Y:S01]  /*1560*/  ISETP.GE.U32.AND P3, PT, R22.reuse, 0x6, PT ;  /* 0x000000061600780c */ /* 0x040fe20003f66070 */
[----:B------:R0:W5:Y:S01]  /*1570*/  @P2 LDG.E.64.CONSTANT R32, desc[UR36][R12.64] ;  /* 0x000000240c202981 */ /* 0x000162000c1e9b00 */
[----:B------:R-:W-:Y:S02]  /*1580*/  ISETP.GE.U32.AND P4, PT, R22, 0x8, PT ;  /* 0x000000081600780c */ /* 0x000fe40003f86070 */
[----:B------:R-:W-:Y:S01]  /*1590*/  IADD3.X R45, PT, PT, R47, R17, RZ, P5, !PT ;  /* 0x000000112f2d7210 */ /* 0x000fe20002ffe4ff */
[----:B------:R1:W5:Y:S01]  /*15a0*/  @P1 LDG.E.64.CONSTANT R36, desc[UR36][R48.64] ;  /* 0x0000002430241981 */ /* 0x000362000c1e9b00 */
[----:B------:R-:W-:Y:S02]  /*15b0*/  IADD3 R42, P1, PT, R44, R2, RZ ;  /* 0x000000022c2a7210 */ /* 0x000fe40007f3e0ff */
[----:B------:R-:W-:-:S02]  /*15c0*/  CS2R R40, SRZ ;  /* 0x0000000000287805 */ /* 0x000fc4000001ff00 */
[----:B0-----:R-:W-:Y:S01]  /*15d0*/  CS2R R12, SRZ ;  /* 0x00000000000c7805 */ /* 0x001fe2000001ff00 */
[----:B------:R-:W-:-:S05]  /*15e0*/  IMAD.X R43, R45, 0x1, R17, P1 ;  /* 0x000000012d2b7824 */ /* 0x000fca00008e0611 */
[----:B------:R1:W5:Y:S04]  /*15f0*/  @P3 LDG.E.64.CONSTANT R12, desc[UR36][R46.64] ;  /* 0x000000242e0c3981 */ /* 0x000368000c1e9b00 */
[----:B------:R1:W5:Y:S01]  /*1600*/  @P4 LDG.E.64.CONSTANT R40, desc[UR36][R42.64] ;  /* 0x000000242a284981 */ /* 0x000362000c1e9b00 */
[----:B------:R-:W-:Y:S02]  /*1610*/  ISETP.GE.U32.AND P2, PT, R22, 0x7, PT ;  /* 0x000000071600780c */ /* 0x000fe40003f46070 */
[----:B------:R-:W-:Y:S02]  /*1620*/  CS2R R38, SRZ ;  /* 0x0000000000267805 */ /* 0x000fe4000001ff00 */
[----:B------:R-:W-:-:S05]  /*1630*/  IADD3 R9, P1, PT, R9, R16, RZ ;  /* 0x0000001009097210 */ /* 0x000fca0007f3e0ff */
[----:B------:R-:W-:-:S04]  /*1640*/  IMAD.X R8, R8, 0x1, R19, P1 ;  /* 0x0000000108087824 */ /* 0x000fc800008e0613 */
[----:B------:R1:W5:Y:S01]  /*1650*/  @P2 LDG.E.64.CONSTANT R38, desc[UR36][R44.64] ;  /* 0x000000242c262981 */ /* 0x000362000c1e9b00 */
[----:B------:R-:W-:-:S04]  /*1660*/  IADD3 R15, P2, PT, R21, -0x1, RZ ;  /* 0xffffffff150f7810 */ /* 0x000fc80007f5e0ff */
[----:B------:R-:W-:-:S09]  /*1670*/  IADD3.X R14, PT, PT, R27, -0x1, RZ, P2, !PT ;  /* 0xffffffff1b0e7810 */ /* 0x000fd200017fe4ff */
.L_x_9:
[----:B------:R-:W-:Y:S05]  /*1680*/  WARPSYNC.ALL ;  /* 0x0000000000007948 */ /* 0x000fea0003800000 */
[----:B------:R-:W-:Y:S01]  /*1690*/  BAR.SYNC.DEFER_BLOCKING 0x0 ;  /* 0x0000000000007b1d */ /* 0x000fe20000010000 */
[----:B------:R-:W-:-:S05]  /*16a0*/  ISETP.NE.AND P1, PT, R26, RZ, PT ;  /* 0x000000ff1a00720c */ /* 0x000fca0003f25270 */
[----:B------:R-:W-:Y:S01]  /*16b0*/  BSSY.RECONVERGENT B0, `(.L_x_10) ;  /* 0x000026f000007945 */ /* 0x000fe20003800200 */
[----:B-----5:R0:W-:Y:S04]  /*16c0*/  STS.64 [R20], R36 ;  /* 0x0000002414007388 */ /* 0x0201e80000000a00 */
[----:B------:R0:W-:Y:S04]  /*16d0*/  STS.64 [R20+0x800], R34 ;  /* 0x0008002214007388 */ /* 0x0001e80000000a00 */
[----:B------:R0:W-:Y:S04]  /*16e0*/  STS.64 [R20+0x1000], R32 ;  /* 0x0010002014007388 */ /* 0x0001e80000000a00 */
[----:B------:R0:W-:Y:S04]  /*16f0*/  STS.64 [R20+0x1800], R30 ;  /* 0x0018001e14007388 */ /* 0x0001e80000000a00 */
[----:B------:R0:W-:Y:S04]  /*1700*/  STS.64 [R20+0x2000], R28 ;  /* 0x0020001c14007388 */ /* 0x0001e80000000a00 */
[----:B------:R0:W-:Y:S04]  /*1710*/  STS.64 [R20+0x2800], R12 ;  /* 0x0028000c14007388 */ /* 0x0001e80000000a00 */
[----:B------:R0:W-:Y:S04]  /*1720*/  STS.64 [R20+0x3000], R38 ;  /* 0x0030002614007388 */ /* 0x0001e80000000a00 */
[----:B------:R0:W-:Y:S01]  /*1730*/  STS.64 [R20+0x3800], R40 ;  /* 0x0038002814007388 */ /* 0x0001e20000000a00 */
[----:B------:R-:W-:Y:S06]  /*1740*/  BAR.SYNC.DEFER_BLOCKING 0x0 ;  /* 0x0000000000007b1d */ /* 0x000fec0000010000 */
[----:B------:R-:W-:Y:S05]  /*1750*/  @!P1 BRA `(.L_x_11) ;  /* 0x0000002400909947 */ /* 0x000fea0003800000 */
[----:B01----:R-:W-:Y:S04]  /*1760*/  LDS.128 R40, [R0] ;  /* 0x0000000000287984 */ /* 0x003fe80000000c00 */
[----:B------:R-:W-:Y:S04]  /*1770*/  LDS.128 R28, [R0+0x10] ;  /* 0x00001000001c7984 */ /* 0x000fe80000000c00 */
[----:B------:R-:W-:Y:S04]  /*1780*/  LDS.128 R36, [R0+0x20] ;  /* 0x0000200000247984 */ /* 0x000fe80000000c00 */
[----:B------:R-:W-:Y:S04]  /*1790*/  LDS.128 R44, [R0+0x30] ;  /* 0x00003000002c7984 */ /* 0x000fe80000000c00 */
[----:B------:R-:W0:Y:S04]  /*17a0*/  LDS.128 R48, [R6+0x10] ;  /* 0x0000100006307984 */ /* 0x000e280000000c00 */
[----:B------:R-:W1:Y:S01]  /*17b0*/  LDS.128 R32, [R6] ;  /* 0x0000000006207984 */ /* 0x000e620000000c00 */
[----:B0-----:R-:W-:-:S02]  /*17c0*/  DFMA R106, R48, R40, R106 ;  /* 0x00000028306a722b */ /* 0x001fc4000000006a */
[C---:B------:R-:W-:Y:S02]  /*17d0*/  DFMA R104, R48.reuse, R42, R104 ;  /* 0x0000002a3068722b */ /* 0x040fe40000000068 */
[C---:B------:R-:W-:Y:S02]  /*17e0*/  DFMA R102, R48.reuse, R28, R102 ;  /* 0x0000001c3066722b */ /* 0x040fe40000000066 */
[C---:B------:R-:W-:Y:S02]  /*17f0*/  DFMA R100, R48.reuse, R30, R100 ;  /* 0x0000001e3064722b */ /* 0x040fe40000000064 */
[C---:B------:R-:W-:Y:S02]  /*1800*/  DFMA R98, R48.reuse, R36, R98 ;  /* 0x000000243062722b */ /* 0x040fe40000000062 */
[C---:B------:R-:W-:Y:S02]  /*1810*/  DFMA R96, R48.reuse, R38, R96 ;  /* 0x000000263060722b */ /* 0x040fe40000000060 */
[----:B------:R-:W-:-:S02]  /*1820*/  DFMA R94, R48, R44, R94 ;  /* 0x0000002c305e722b */ /* 0x000fc4000000005e */
[----:B------:R-:W-:Y:S02]  /*1830*/  DFMA R48, R48, R46, R110 ;  /* 0x0000002e3030722b */ /* 0x000fe4000000006e */
[----:B------:R-:W-:Y:S02]  /*1840*/  DFMA R110, R28, R50, R92 ;  /* 0x000000321c6e722b */ /* 0x000fe4000000005c */
[C---:B-1----:R-:W-:Y:S02]  /*1850*/  DFMA R116, R32.reuse, R40, R116 ;  /* 0x000000282074722b */ /* 0x042fe40000000074 */
[C---:B------:R-:W-:Y:S02]  /*1860*/  DFMA R114, R32.reuse, R42, R114 ;  /* 0x0000002a2072722b */ /* 0x040fe40000000072 */
[C---:B------:R-:W-:Y:S02]  /*1870*/  DFMA R74, R32.reuse, R28, R74 ;  /* 0x0000001c204a722b */ /* 0x040fe4000000004a */
[----:B------:R-:W-:-:S02]  /*1880*/  DFMA R12, R32, R30, R62 ;  /* 0x0000001e200c722b */ /* 0x000fc4000000003e */
[C---:B------:R-:W-:Y:S02]  /*1890*/  DFMA R120, R32.reuse, R36, R60 ;  /* 0x000000242078722b */ /* 0x040fe4000000003c */
[C---:B------:R-:W-:Y:S01]  /*18a0*/  DFMA R122, R32.reuse, R38, R58 ;  /* 0x00000026207a722b */ /* 0x040fe2000000003a */
[----:B------:R-:W-:Y:S01]  /*18b0*/  LDS.128 R60, [R0+0x80] ;  /* 0x00008000003c7984 */ /* 0x000fe20000000c00 */
[C---:B------:R-:W-:Y:S02]  /*18c0*/  DFMA R124, R32.reuse, R44, R56 ;  /* 0x0000002c207c722b */ /* 0x040fe40000000038 */
[----:B------:R-:W-:Y:S01]  /*18d0*/  DFMA R90, R32, R46, R90 ;  /* 0x0000002e205a722b */ /* 0x000fe2000000005a */
[----:B------:R-:W0:Y:S01]  /*18e0*/  LDS.128 R56, [R6+0x80] ;  /* 0x0000800006387984 */ /* 0x000e220000000c00 */
[----:B------:R-:W-:Y:S02]  /*18f0*/  DFMA R88, R40, R34, R88 ;  /* 0x000000222858722b */ /* 0x000fe40000000058 */
[----:B------:R-:W-:-:S02]  /*1900*/  DFMA R86, R34, R42, R86 ;  /* 0x0000002a2256722b */ /* 0x000fc40000000056 */
[----:B------:R-:W-:Y:S02]  /*1910*/  DFMA R84, R28, R34, R84 ;  /* 0x000000221c54722b */ /* 0x000fe40000000054 */
[----:B------:R-:W-:Y:S02]  /*1920*/  DFMA R82, R34, R30, R82 ;  /* 0x0000001e2252722b */ /* 0x000fe40000000052 */
[----:B------:R-:W-:Y:S02]  /*1930*/  DFMA R80, R36, R34, R80 ;  /* 0x000000222450722b */ /* 0x000fe40000000050 */
[----:B------:R-:W-:Y:S02]  /*1940*/  DFMA R78, R34, R38, R78 ;  /* 0x00000026224e722b */ /* 0x000fe4000000004e */
[----:B------:R-:W-:Y:S02]  /*1950*/  DFMA R76, R44, R34, R76 ;  /* 0x000000222c4c722b */ /* 0x000fe4000000004c */
[----:B------:R-:W-:-:S02]  /*1960*/  DFMA R108, R34, R46, R108 ;  /* 0x0000002e226c722b */ /* 0x000fc4000000006c */
[----:B------:R-:W-:Y:S01]  /*1970*/  DFMA R112, R40, R50, R112 ;  /* 0x000000322870722b */ /* 0x000fe20000000070 */
[----:B------:R-:W1:Y:S01]  /*1980*/  LDS.128 R32, [R0+0x90] ;  /* 0x0000900000207984 */ /* 0x000e620000000c00 */
[C---:B------:R-:W-:Y:S02]  /*1990*/  DFMA R118, R50.reuse, R42, R118 ;  /* 0x0000002a3276722b */ /* 0x040fe40000000076 */
[----:B------:R-:W-:Y:S01]  /*19a0*/  DFMA R92, R50, R30, R54 ;  /* 0x0000001e325c722b */ /* 0x000fe20000000036 */
[----:B------:R-:W-:Y:S01]  /*19b0*/  LDS.128 R40, [R0+0xb0] ;  /* 0x0000b00000287984 */ /* 0x000fe20000000c00 */
[----:B------:R-:W-:Y:S02]  /*19c0*/  DFMA R66, R36, R50, R66 ;  /* 0x000000322442722b */ /* 0x000fe40000000042 */
[----:B------:R-:W-:Y:S01]  /*19d0*/  DFMA R68, R50, R38, R68 ;  /* 0x000000263244722b */ /* 0x000fe20000000044 */
[----:B------:R-:W2:Y:S01]  /*19e0*/  LDS.128 R28, [R0+0xa0] ;  /* 0x0000a000001c7984 */ /* 0x000ea20000000c00 */
[----:B------:R-:W-:-:S02]  /*19f0*/  DFMA R70, R44, R50, R70 ;  /* 0x000000322c46722b */ /* 0x000fc40000000046 */
[----:B------:R-:W-:Y:S01]  /*1a00*/  DFMA R72, R50, R46, R72 ;  /* 0x0000002e3248722b */ /* 0x000fe20000000048 */
[----:B------:R-:W3:Y:S04]  /*1a10*/  LDS.128 R52, [R6+0x90] ;  /* 0x0000900006347984 */ /* 0x000ee80000000c00 */
[----:B------:R-:W-:Y:S04]  /*1a20*/  LDS.128 R36, [R0+0x100] ;  /* 0x0001000000247984 */ /* 0x000fe80000000c00 */
[----:B------:R-:W-:Y:S01]  /*1a30*/  LDS.128 R44, [R0+0x120] ;  /* 0x00012000002c7984 */ /* 0x000fe20000000c00 */
[----:B0-----:R-:W-:-:S02]  /*1a40*/  DFMA R116, R58, R62, R116 ;  /* 0x0000003e3a74722b */ /* 0x001fc40000000074 */
[----:B------:R-:W-:Y:S02]  /*1a50*/  DFMA R114, R58, R60, R114 ;  /* 0x0000003c3a72722b */ /* 0x000fe40000000072 */
[----:B------:R-:W-:Y:S02]  /*1a60*/  DFMA R88, R62, R56, R88 ;  /* 0x000000383e58722b */ /* 0x000fe40000000058 */
[----:B------:R-:W-:Y:S02]  /*1a70*/  DFMA R86, R56, R60, R86 ;  /* 0x0000003c3856722b */ /* 0x000fe40000000056 */
[C---:B-1----:R-:W-:Y:S02]  /*1a80*/  DFMA R74, R58.reuse, R34, R74 ;  /* 0x000000223a4a722b */ /* 0x042fe4000000004a */
[----:B------:R-:W-:Y:S02]  /*1a90*/  DFMA R12, R58, R32, R12 ;  /* 0x000000203a0c722b */ /* 0x000fe4000000000c */
[----:B------:R-:W-:-:S02]  /*1aa0*/  DFMA R84, R34, R56, R84 ;  /* 0x000000382254722b */ /* 0x000fc40000000054 */
[----:B------:R-:W-:Y:S02]  /*1ab0*/  DFMA R82, R56, R32, R82 ;  /* 0x000000203852722b */ /* 0x000fe40000000052 */
[C---:B--2---:R-:W-:Y:S02]  /*1ac0*/  DFMA R120, R58.reuse, R30, R120 ;  /* 0x0000001e3a78722b */ /* 0x044fe40000000078 */
[----:B------:R-:W-:Y:S02]  /*1ad0*/  DFMA R122, R58, R28, R122 ;  /* 0x0000001c3a7a722b */ /* 0x000fe4000000007a */
[C---:B---3--:R-:W-:Y:S02]  /*1ae0*/  DFMA R106, R54.reuse, R62, R106 ;  /* 0x0000003e366a722b */ /* 0x048fe4000000006a */
[C---:B------:R-:W-:Y:S02]  /*1af0*/  DFMA R104, R54.reuse, R60, R104 ;  /* 0x0000003c3668722b */ /* 0x040fe40000000068 */
[----:B------:R-:W-:-:S02]  /*1b00*/  DFMA R102, R54, R34, R102 ;  /* 0x000000223666722b */ /* 0x000fc40000000066 */
[C---:B------:R-:W-:Y:S02]  /*1b10*/  DFMA R100, R54.reuse, R32, R100 ;  /* 0x000000203664722b */ /* 0x040fe40000000064 */
[C---:B------:R-:W-:Y:S02]  /*1b20*/  DFMA R98, R54.reuse, R30, R98 ;  /* 0x0000001e3662722b */ /* 0x040fe40000000062 */
[C---:B------:R-:W-:Y:S02]  /*1b30*/  DFMA R96, R54.reuse, R28, R96 ;  /* 0x0000001c3660722b */ /* 0x040fe40000000060 */
[C---:B------:R-:W-:Y:S02]  /*1b40*/  DFMA R94, R54.reuse, R42, R94 ;  /* 0x0000002a365e722b */ /* 0x040fe4000000005e */
[----:B------:R-:W-:Y:S02]  /*1b50*/  DFMA R54, R54, R40, R48 ;  /* 0x000000283636722b */ /* 0x000fe40000000030 */
[----:B------:R-:W-:Y:S01]  /*1b60*/  DFMA R112, R62, R52, R112 ;  /* 0x000000343e70722b */ /* 0x000fe20000000070 */
[----:B------:R-:W0:Y:S01]  /*1b70*/  LDS.128 R48, [R6+0x100] ;  /* 0x0001000006307984 */ /* 0x000e220000000c00 */
[----:B------:R-:W-:-:S02]  /*1b80*/  DFMA R118, R52, R60, R118 ;  /* 0x0000003c3476722b */ /* 0x000fc40000000076 */
[----:B------:R-:W-:Y:S01]  /*1b90*/  DFMA R110, R34, R52, R110 ;  /* 0x00000034226e722b */ /* 0x000fe2000000006e */
[----:B------:R-:W1:Y:S01]  /*1ba0*/  LDS.128 R60, [R0+0x110] ;  /* 0x00011000003c7984 */ /* 0x000e620000000c00 */
[----:B------:R-:W-:Y:S02]  /*1bb0*/  DFMA R92, R52, R32, R92 ;  /* 0x00000020345c722b */ /* 0x000fe4000000005c */
[C---:B------:R-:W-:Y:S01]  /*1bc0*/  DFMA R124, R58.reuse, R42, R124 ;  /* 0x0000002a3a7c722b */ /* 0x040fe2000000007c */
[----:B------:R-:W2:Y:S01]  /*1bd0*/  LDS.128 R32, [R0+0x130] ;  /* 0x0001300000207984 */ /* 0x000ea20000000c00 */
[----:B------:R-:W-:Y:S02]  /*1be0*/  DFMA R90, R58, R40, R90 ;  /* 0x000000283a5a722b */ /* 0x000fe4000000005a */
[----:B------:R-:W-:Y:S02]  /*1bf0*/  DFMA R80, R30, R56, R80 ;  /* 0x000000381e50722b */ /* 0x000fe40000000050 */
[----:B------:R-:W-:-:S02]  /*1c00*/  DFMA R78, R56, R28, R78 ;  /* 0x0000001c384e722b */ /* 0x000fc4000000004e */
[----:B------:R-:W-:Y:S02]  /*1c10*/  DFMA R76, R42, R56, R76 ;  /* 0x000000382a4c722b */ /* 0x000fe4000000004c */
[----:B------:R-:W-:Y:S01]  /*1c20*/  DFMA R108, R56, R40, R108 ;  /* 0x00000028386c722b */ /* 0x000fe2000000006c */
[----:B------:R-:W3:Y:S01]  /*1c30*/  LDS.128 R56, [R6+0x110] ;  /* 0x0001100006387984 */ /* 0x000ee20000000c00 */
[----:B------:R-:W-:Y:S02]  /*1c40*/  DFMA R66, R30, R52, R66 ;  /* 0x000000341e42722b */ /* 0x000fe40000000042 */
[----:B------:R-:W-:Y:S02]  /*1c50*/  DFMA R68, R52, R28, R68 ;  /* 0x0000001c3444722b */ /* 0x000fe40000000044 */
[----:B------:R-:W-:Y:S01]  /*1c60*/  DFMA R70, R42, R52, R70 ;  /* 0x000000342a46722b */ /* 0x000fe20000000046 */
[----:B------:R-:W-:Y:S01]  /*1c70*/  LDS.128 R28, [R0+0x180] ;  /* 0x00018000001c7984 */ /* 0x000fe20000000c00 */
[----:B------:R-:W-:-:S03]  /*1c80*/  DFMA R72, R52, R40, R72 ;  /* 0x000000283448722b */ /* 0x000fc60000000048 */
[----:B------:R-:W-:Y:S01]  /*1c90*/  LDS.128 R40, [R0+0x1a0] ;  /* 0x0001a00000287984 */ /* 0x000fe20000000c00 */
[C---:B0-----:R-:W-:Y:S02]  /*1ca0*/  DFMA R102, R48.reuse, R36, R102 ;  /* 0x000000243066722b */ /* 0x041fe40000000066 */
[C---:B------:R-:W-:Y:S02]  /*1cb0*/  DFMA R100, R48.reuse, R38, R100 ;  /* 0x000000263064722b */ /* 0x040fe40000000064 */
[C---:B-1----:R-:W-:Y:S02]  /*1cc0*/  DFMA R106, R48.reuse, R60, R106 ;  /* 0x0000003c306a722b */ /* 0x042fe4000000006a */
[C---:B------:R-:W-:Y:S02]  /*1cd0*/  DFMA R104, R48.reuse, R62, R104 ;  /* 0x0000003e3068722b */ /* 0x040fe40000000068 */
[C---:B--2---:R-:W-:Y:S02]  /*1ce0*/  DFMA R98, R48.reuse, R32, R98 ;  /* 0x000000203062722b */ /* 0x044fe40000000062 */
[----:B------:R-:W-:-:S02]  /*1cf0*/  DFMA R96, R48, R34, R96 ;  /* 0x000000223060722b */ /* 0x000fc40000000060 */
[C---:B------:R-:W-:Y:S02]  /*1d00*/  DFMA R94, R48.reuse, R44, R94 ;  /* 0x0000002c305e722b */ /* 0x040fe4000000005e */
[----:B------:R-:W-:Y:S02]  /*1d10*/  DFMA R48, R48, R46, R54 ;  /* 0x0000002e3030722b */ /* 0x000fe40000000036 */
[----:B------:R-:W-:Y:S01]  /*1d20*/  DFMA R112, R60, R50, R112 ;  /* 0x000000323c70722b */ /* 0x000fe20000000070 */
[----:B------:R-:W0:Y:S01]  /*1d30*/  LDS.128 R52, [R6+0x180] ;  /* 0x0001800006347984 */ /* 0x000e220000000c00 */
[----:B------:R-:W-:Y:S02]  /*1d40*/  DFMA R118, R50, R62, R118 ;  /* 0x0000003e3276722b */ /* 0x000fe40000000076 */
[C---:B---3--:R-:W-:Y:S02]  /*1d50*/  DFMA R116, R56.reuse, R60, R116 ;  /* 0x0000003c3874722b */ /* 0x048fe40000000074 */
[----:B------:R-:W-:-:S02]  /*1d60*/  DFMA R114, R56, R62, R114 ;  /* 0x0000003e3872722b */ /* 0x000fc40000000072 */
[C---:B------:R-:W-:Y:S02]  /*1d70*/  DFMA R74, R56.reuse, R36, R74 ;  /* 0x00000024384a722b */ /* 0x040fe4000000004a */
[----:B------:R-:W-:Y:S02]  /*1d80*/  DFMA R12, R56, R38, R12 ;  /* 0x00000026380c722b */ /* 0x000fe4000000000c */
[----:B------:R-:W-:Y:S02]  /*1d90*/  DFMA R88, R60, R58, R88 ;  /* 0x0000003a3c58722b */ /* 0x000fe40000000058 */
[----:B------:R-:W-:Y:S02]  /*1da0*/  DFMA R86, R58, R62, R86 ;  /* 0x0000003e3a56722b */ /* 0x000fe40000000056 */
[----:B------:R-:W-:Y:S01]  /*1db0*/  DFMA R84, R36, R58, R84 ;  /* 0x0000003a2454722b */ /* 0x000fe20000000054 */
[----:B------:R-:W1:Y:S01]  /*1dc0*/  LDS.128 R60, [R0+0x190] ;  /* 0x00019000003c7984 */ /* 0x000e620000000c00 */
[----:B------:R-:W-:-:S02]  /*1dd0*/  DFMA R82, R58, R38, R82 ;  /* 0x000000263a52722b */ /* 0x000fc40000000052 */
[----:B------:R-:W-:Y:S02]  /*1de0*/  DFMA R110, R36, R50, R110 ;  /* 0x00000032246e722b */ /* 0x000fe4000000006e */
[----:B------:R-:W-:Y:S02]  /*1df0*/  DFMA R92, R50, R38, R92 ;  /* 0x00000026325c722b */ /* 0x000fe4000000005c */
[C---:B------:R-:W-:Y:S01]  /*1e00*/  DFMA R120, R56.reuse, R32, R120 ;  /* 0x000000203878722b */ /* 0x040fe20000000078 */
[----:B------:R-:W2:Y:S01]  /*1e10*/  LDS.128 R36, [R0+0x1b0] ;  /* 0x0001b00000247984 */ /* 0x000ea20000000c00 */
[C---:B------:R-:W-:Y:S02]  /*1e20*/  DFMA R122, R56.reuse, R34, R122 ;  /* 0x00000022387a722b */ /* 0x040fe4000000007a */
[C---:B------:R-:W-:Y:S02]  /*1e30*/  DFMA R124, R56.reuse, R44, R124 ;  /* 0x0000002c387c722b */ /* 0x040fe4000000007c */
[----:B------:R-:W-:-:S02]  /*1e40*/  DFMA R90, R56, R46, R90 ;  /* 0x0000002e385a722b */ /* 0x000fc4000000005a */
[----:B------:R-:W-:Y:S02]  /*1e50*/  DFMA R80, R32, R58, R80 ;  /* 0x0000003a2050722b */ /* 0x000fe40000000050 */
[----:B------:R-:W-:Y:S02]  /*1e60*/  DFMA R78, R58, R34, R78 ;  /* 0x000000223a4e722b */ /* 0x000fe4000000004e */
[----:B------:R-:W-:Y:S02]  /*1e70*/  DFMA R76, R44, R58, R76 ;  /* 0x0000003a2c4c722b */ /* 0x000fe4000000004c */
[----:B------:R-:W-:Y:S01]  /*1e80*/  DFMA R108, R58, R46, R108 ;  /* 0x0000002e3a6c722b */ /* 0x000fe2000000006c */
[----:B------:R-:W3:Y:S01]  /*1e90*/  LDS.128 R56, [R6+0x190] ;  /* 0x0001900006387984 */ /* 0x000ee20000000c00 */
[C---:B0-----:R-:W-:Y:S02]  /*1ea0*/  DFMA R102, R54.reuse, R30, R102 ;  /* 0x0000001e3666722b */ /* 0x041fe40000000066 */
[----:B------:R-:W-:-:S02]  /*1eb0*/  DFMA R100, R54, R28, R100 ;  /* 0x0000001c3664722b */ /* 0x000fc40000000064 */
[----:B------:R-:W-:Y:S02]  /*1ec0*/  DFMA R94, R54, R42, R94 ;  /* 0x0000002a365e722b */ /* 0x000fe4000000005e */
[----:B------:R-:W-:Y:S02]  /*1ed0*/  DFMA R66, R32, R50, R66 ;  /* 0x000000322042722b */ /* 0x000fe40000000042 */
[----:B------:R-:W-:Y:S02]  /*1ee0*/  DFMA R68, R50, R34, R68 ;  /* 0x000000223244722b */ /* 0x000fe40000000044 */
[----:B------:R-:W-:Y:S01]  /*1ef0*/  DFMA R70, R44, R50, R70 ;  /* 0x000000322c46722b */ /* 0x000fe20000000046 */
[----:B------:R-:W-:Y:S01]  /*1f00*/  LDS.128 R32, [R0+0x230] ;  /* 0x0002300000207984 */ /* 0x000fe20000000c00 */
[----:B------:R-:W-:Y:S02]  /*1f10*/  DFMA R72, R50, R46, R72 ;  /* 0x0000002e3248722b */ /* 0x000fe40000000048 */
[----:B------:R-:W-:Y:S01]  /*1f20*/  DFMA R110, R30, R52, R110 ;  /* 0x000000341e6e722b */ /* 0x000fe2000000006e */
[----:B------:R-:W-:Y:S01]  /*1f30*/  LDS.128 R44, [R0+0x210] ;  /* 0x00021000002c7984 */ /* 0x000fe20000000c00 */
[----:B-1----:R-:W-:-:S02]  /*1f40*/  DFMA R106, R54, R62, R106 ;  /* 0x0000003e366a722b */ /* 0x002fc4000000006a */
[----:B------:R-:W-:Y:S02]  /*1f50*/  DFMA R104, R54, R60, R104 ;  /* 0x0000003c3668722b */ /* 0x000fe40000000068 */
[----:B------:R-:W-:Y:S02]  /*1f60*/  DFMA R112, R62, R52, R112 ;  /* 0x000000343e70722b */ /* 0x000fe40000000070 */
[----:B------:R-:W-:Y:S02]  /*1f70*/  DFMA R118, R52, R60, R118 ;  /* 0x0000003c3476722b */ /* 0x000fe40000000076 */
[C---:B--2---:R-:W-:Y:S02]  /*1f80*/  DFMA R98, R54.reuse, R38, R98 ;  /* 0x000000263662722b */ /* 0x044fe40000000062 */
[C---:B------:R-:W-:Y:S02]  /*1f90*/  DFMA R96, R54.reuse, R36, R96 ;  /* 0x000000243660722b */ /* 0x040fe40000000060 */
[----:B------:R-:W-:-:S02]  /*1fa0*/  DFMA R54, R54, R40, R48 ;  /* 0x000000283636722b */ /* 0x000fc40000000030 */
[----:B------:R-:W-:Y:S01]  /*1fb0*/  DFMA R92, R52, R28, R92 ;  /* 0x0000001c345c722b */ /* 0x000fe2000000005c */
[----:B------:R-:W0:Y:S01]  /*1fc0*/  LDS.128 R48, [R4+0x210] ;  /* 0x0002100004307984 */ /* 0x000e220000000c00 */
[----:B------:R-:W-:Y:S02]  /*1fd0*/  DFMA R66, R38, R52, R66 ;  /* 0x000000342642722b */ /* 0x000fe40000000042 */
[----:B------:R-:W-:Y:S02]  /*1fe0*/  DFMA R68, R52, R36, R68 ;  /* 0x000000243444722b */ /* 0x000fe40000000044 */
[----:B------:R-:W-:Y:S02]  /*1ff0*/  DFMA R70, R42, R52, R70 ;  /* 0x000000342a46722b */ /* 0x000fe40000000046 */
[----:B------:R-:W-:Y:S02]  /*2000*/  DFMA R72, R52, R40, R72 ;  /* 0x000000283448722b */ /* 0x000fe40000000048 */
[----:B---3--:R-:W-:-:S02]  /*2010*/  DFMA R116, R58, R62, R116 ;  /* 0x0000003e3a74722b */ /* 0x008fc40000000074 */
[C---:B------:R-:W-:Y:S02]  /*2020*/  DFMA R114, R58.reuse, R60, R114 ;  /* 0x0000003c3a72722b */ /* 0x040fe40000000072 */
[C---:B------:R-:W-:Y:S02]  /*2030*/  DFMA R74, R58.reuse, R30, R74 ;  /* 0x0000001e3a4a722b */ /* 0x040fe4000000004a */
[----:B------:R-:W-:Y:S02]  /*2040*/  DFMA R12, R58, R28, R12 ;  /* 0x0000001c3a0c722b */ /* 0x000fe4000000000c */
[----:B------:R-:W-:Y:S02]  /*2050*/  DFMA R88, R62, R56, R88 ;  /* 0x000000383e58722b */ /* 0x000fe40000000058 */
[----:B------:R-:W-:Y:S02]  /*2060*/  DFMA R86, R56, R60, R86 ;  /* 0x0000003c3856722b */ /* 0x000fe40000000056 */
[----:B------:R-:W-:Y:S01]  /*2070*/  DFMA R84, R30, R56, R84 ;  /* 0x000000381e54722b */ /* 0x000fe20000000054 */
[----:B------:R-:W1:Y:S01]  /*2080*/  LDS.128 R60, [R0+0x220] ;  /* 0x00022000003c7984 */ /* 0x000e620000000c00 */
[----:B------:R-:W-:-:S02]  /*2090*/  DFMA R82, R56, R28, R82 ;  /* 0x0000001c3852722b */ /* 0x000fc40000000052 */
[C---:B------:R-:W-:Y:S01]  /*20a0*/  DFMA R120, R58.reuse, R38, R120 ;  /* 0x000000263a78722b */ /* 0x040fe20000000078 */
[----:B------:R-:W2:Y:S01]  /*20b0*/  LDS.128 R28, [R0+0x200] ;  /* 0x00020000001c7984 */ /* 0x000ea20000000c00 */
[C---:B------:R-:W-:Y:S02]  /*20c0*/  DFMA R122, R58.reuse, R36, R122 ;  /* 0x000000243a7a722b */ /* 0x040fe4000000007a */
[C---:B------:R-:W-:Y:S02]  /*20d0*/  DFMA R124, R58.reuse, R42, R124 ;  /* 0x0000002a3a7c722b */ /* 0x040fe4000000007c */
[----:B------:R-:W-:Y:S02]  /*20e0*/  DFMA R90, R58, R40, R90 ;  /* 0x000000283a5a722b */ /* 0x000fe4000000005a */
[----:B------:R-:W-:Y:S02]  /*20f0*/  DFMA R80, R38, R56, R80 ;  /* 0x000000382650722b */ /* 0x000fe40000000050 */
[----:B------:R-:W-:-:S02]  /*2100*/  DFMA R78, R56, R36, R78 ;  /* 0x00000024384e722b */ /* 0x000fc4000000004e */
[----:B------:R-:W-:Y:S01]  /*2110*/  DFMA R76, R42, R56, R76 ;  /* 0x000000382a4c722b */ /* 0x000fe2000000004c */
[----:B------:R-:W-:Y:S01]  /*2120*/  LDS.128 R36, [R0+0x290] ;  /* 0x0002900000247984 */ /* 0x000fe20000000c00 */
[----:B------:R-:W-:Y:S02]  /*2130*/  DFMA R108, R56, R40, R108 ;  /* 0x00000028386c722b */ /* 0x000fe4000000006c */
[C---:B0-----:R-:W-:Y:S01]  /*2140*/  DFMA R102, R48.reuse, R32, R102 ;  /* 0x000000203066722b */ /* 0x041fe20000000066 */
[----:B------:R-:W0:Y:S01]  /*2150*/  LDS.128 R56, [R4+0x200] ;  /* 0x0002000004387984 */ /* 0x000e220000000c00 */
[C---:B------:R-:W-:Y:S02]  /*2160*/  DFMA R100, R48.reuse, R34, R100 ;  /* 0x000000223064722b */ /* 0x040fe40000000064 */
[----:B------:R-:W-:Y:S01]  /*2170*/  DFMA R94, R48, R44, R94 ;  /* 0x0000002c305e722b */ /* 0x000fe2000000005e */
[----:B------:R-:W-:Y:S01]  /*2180*/  LDS.128 R40, [R0+0x2b0] ;  /* 0x0002b00000287984 */ /* 0x000fe20000000c00 */
[----:B------:R-:W-:-:S02]  /*2190*/  DFMA R110, R32, R50, R110 ;  /* 0x00000032206e722b */ /* 0x000fc4000000006e */
[----:B------:R-:W-:Y:S02]  /*21a0*/  DFMA R92, R50, R34, R92 ;  /* 0x00000022325c722b */ /* 0x000fe4000000005c */
[----:B------:R-:W-:Y:S02]  /*21b0*/  DFMA R70, R44, R50, R70 ;  /* 0x000000322c46722b */ /* 0x000fe40000000046 */
[----:B------:R-:W-:Y:S02]  /*21c0*/  DFMA R72, R50, R46, R72 ;  /* 0x0000002e3248722b */ /* 0x000fe40000000048 */
[C---:B-1----:R-:W-:Y:S02]  /*21d0*/  DFMA R106, R48.reuse, R60, R106 ;  /* 0x0000003c306a722b */ /* 0x042fe4000000006a */
[C---:B------:R-:W-:Y:S02]  /*21e0*/  DFMA R104, R48.reuse, R62, R104 ;  /* 0x0000003e3068722b */ /* 0x040fe40000000068 */
[----:B--2---:R-:W-:-:S02]  /*21f0*/  DFMA R98, R48, R28, R98 ;  /* 0x0000001c3062722b */ /* 0x004fc40000000062 */
[C---:B------:R-:W-:Y:S02]  /*2200*/  DFMA R96, R48.reuse, R30, R96 ;  /* 0x0000001e3060722b */ /* 0x040fe40000000060 */
[----:B------:R-:W-:Y:S02]  /*2210*/  DFMA R48, R48, R46, R54 ;  /* 0x0000002e3030722b */ /* 0x000fe40000000036 */
[----:B------:R-:W-:Y:S01]  /*2220*/  DFMA R112, R60, R50, R112 ;  /* 0x000000323c70722b */ /* 0x000fe20000000070 */
[----:B------:R-:W1:Y:S01]  /*2230*/  LDS.128 R52, [R4+0x290] ;  /* 0x0002900004347984 */ /* 0x000e620000000c00 */
[----:B------:R-:W-:Y:S02]  /*2240*/  DFMA R118, R50, R62, R118 ;  /* 0x0000003e3276722b */ /* 0x000fe40000000076 */
[----:B------:R-:W-:Y:S02]  /*2250*/  DFMA R66, R28, R50, R66 ;  /* 0x000000321c42722b */ /* 0x000fe40000000042 */
[----:B------:R-:W-:-:S02]  /*2260*/  DFMA R68, R50, R30, R68 ;  /* 0x0000001e3244722b */ /* 0x000fc40000000044 */
[C---:B0-----:R-:W-:Y:S02]  /*2270*/  DFMA R116, R56.reuse, R60, R116 ;  /* 0x0000003c3874722b */ /* 0x041fe40000000074 */
[C---:B------:R-:W-:Y:S02]  /*2280*/  DFMA R114, R56.reuse, R62, R114 ;  /* 0x0000003e3872722b */ /* 0x040fe40000000072 */
[C---:B------:R-:W-:Y:S02]  /*2290*/  DFMA R74, R56.reuse, R32, R74 ;  /* 0x00000020384a722b */ /* 0x040fe4000000004a */
[----:B------:R-:W-:Y:S02]  /*22a0*/  DFMA R12, R56, R34, R12 ;  /* 0x00000022380c722b */ /* 0x000fe4000000000c */
[----:B------:R-:W-:Y:S02]  /*22b0*/  DFMA R88, R60, R58, R88 ;  /* 0x0000003a3c58722b */ /* 0x000fe40000000058 */
[----:B------:R-:W-:-:S02]  /*22c0*/  DFMA R86, R58, R62, R86 ;  /* 0x0000003e3a56722b */ /* 0x000fc40000000056 */
[----:B------:R-:W-:Y:S01]  /*22d0*/  DFMA R84, R32, R58, R84 ;  /* 0x0000003a2054722b */ /* 0x000fe20000000054 */
[----:B------:R-:W0:Y:S01]  /*22e0*/  LDS.128 R60, [R0+0x2a0] ;  /* 0x0002a000003c7984 */ /* 0x000e220000000c00 */
        /* <DEDUP_REMOVED lines=8> */
[----:B------:R-:W-:Y:S01]  /*2370*/  DFMA R76, R44, R58, R76 ;  /* 0x0000003a2c4c722b */ /* 0x000fe2000000004c */
[----:B------:R-:W-:Y:S01]  /*2380*/  LDS.128 R28, [R0+0x320] ;  /* 0x00032000001c7984 */ /* 0x000fe20000000c00 */
[----:B------:R-:W-:Y:S02]  /*2390*/  DFMA R108, R58, R46, R108 ;  /* 0x0000002e3a6c722b */ /* 0x000fe4000000006c */
[C---:B-1----:R-:W-:Y:S01]  /*23a0*/  DFMA R102, R54.reuse, R42, R102 ;  /* 0x0000002a3666722b */ /* 0x042fe20000000066 */
[----:B------:R-:W1:Y:S01]  /*23b0*/  LDS.128 R56, [R4+0x280] ;  /* 0x0002800004387984 */ /* 0x000e620000000c00 */
[----:B------:R-:W-:-:S02]  /*23c0*/  DFMA R100, R54, R40, R100 ;  /* 0x000000283664722b */ /* 0x000fc40000000064 */
[----:B------:R-:W-:Y:S01]  /*23d0*/  DFMA R94, R54, R38, R94 ;  /* 0x00000026365e722b */ /* 0x000fe2000000005e */
[----:B------:R-:W-:Y:S01]  /*23e0*/  LDS.128 R44, [R0+0x300] ;  /* 0x00030000002c7984 */ /* 0x000fe20000000c00 */
[----:B------:R-:W-:Y:S02]  /*23f0*/  DFMA R110, R42, R52, R110 ;  /* 0x000000342a6e722b */ /* 0x000fe4000000006e */
[----:B------:R-:W-:Y:S02]  /*2400*/  DFMA R92, R52, R40, R92 ;  /* 0x00000028345c722b */ /* 0x000fe4000000005c */
[----:B------:R-:W-:Y:S02]  /*2410*/  DFMA R70, R38, R52, R70 ;  /* 0x000000342646722b */ /* 0x000fe40000000046 */
[----:B------:R-:W-:Y:S02]  /*2420*/  DFMA R72, R52, R36, R72 ;  /* 0x000000243448722b */ /* 0x000fe40000000048 */
[----:B0-----:R-:W-:-:S02]  /*2430*/  DFMA R106, R54, R62, R106 ;  /* 0x0000003e366a722b */ /* 0x001fc4000000006a */
[C---:B------:R-:W-:Y:S02]  /*2440*/  DFMA R104, R54.reuse, R60, R104 ;  /* 0x0000003c3668722b */ /* 0x040fe40000000068 */
[C---:B--2---:R-:W-:Y:S02]  /*2450*/  DFMA R98, R54.reuse, R34, R98 ;  /* 0x000000223662722b */ /* 0x044fe40000000062 */
[C---:B------:R-:W-:Y:S02]  /*2460*/  DFMA R96, R54.reuse, R32, R96 ;  /* 0x000000203660722b */ /* 0x040fe40000000060 */
[----:B------:R-:W-:Y:S02]  /*2470*/  DFMA R54, R54, R36, R48 ;  /* 0x000000243636722b */ /* 0x000fe40000000030 */
[----:B------:R-:W-:Y:S01]  /*2480*/  DFMA R112, R62, R52, R112 ;  /* 0x000000343e70722b */ /* 0x000fe20000000070 */
[----:B------:R-:W0:Y:S01]  /*2490*/  LDS.128 R48, [R4+0x300] ;  /* 0x0003000004307984 */ /* 0x000e220000000c00 */
[----:B------:R-:W-:-:S02]  /*24a0*/  DFMA R118, R52, R60, R118 ;  /* 0x0000003c3476722b */ /* 0x000fc40000000076 */
[----:B------:R-:W-:Y:S02]  /*24b0*/  DFMA R66, R34, R52, R66 ;  /* 0x000000342242722b */ /* 0x000fe40000000042 */
[----:B------:R-:W-:Y:S02]  /*24c0*/  DFMA R68, R52, R32, R68 ;  /* 0x000000203444722b */ /* 0x000fe40000000044 */
[C---:B-1----:R-:W-:Y:S02]  /*24d0*/  DFMA R116, R58.reuse, R62, R116 ;  /* 0x0000003e3a74722b */ /* 0x042fe40000000074 */
[C---:B------:R-:W-:Y:S02]  /*24e0*/  DFMA R114, R58.reuse, R60, R114 ;  /* 0x0000003c3a72722b */ /* 0x040fe40000000072 */
[C---:B------:R-:W-:Y:S02]  /*24f0*/  DFMA R74, R58.reuse, R42, R74 ;  /* 0x0000002a3a4a722b */ /* 0x040fe4000000004a */
[----:B------:R-:W-:-:S02]  /*2500*/  DFMA R12, R58, R40, R12 ;  /* 0x000000283a0c722b */ /* 0x000fc4000000000c */
[----:B------:R-:W-:Y:S02]  /*2510*/  DFMA R88, R62, R56, R88 ;  /* 0x000000383e58722b */ /* 0x000fe40000000058 */
[----:B------:R-:W-:Y:S02]  /*2520*/  DFMA R86, R56, R60, R86 ;  /* 0x0000003c3856722b */ /* 0x000fe40000000056 */
[----:B------:R-:W-:Y:S01]  /*2530*/  DFMA R84, R42, R56, R84 ;  /* 0x000000382a54722b */ /* 0x000fe20000000054 */
[----:B------:R-:W1:Y:S01]  /*2540*/  LDS.128 R60, [R0+0x330] ;  /* 0x00033000003c7984 */ /* 0x000e620000000c00 */
[----:B------:R-:W-:Y:S02]  /*2550*/  DFMA R82, R56, R40, R82 ;  /* 0x000000283852722b */ /* 0x000fe40000000052 */
[C---:B------:R-:W-:Y:S01]  /*2560*/  DFMA R120, R58.reuse, R34, R120 ;  /* 0x000000223a78722b */ /* 0x040fe20000000078 */
[----:B------:R-:W2:Y:S01]  /*2570*/  LDS.128 R40, [R0+0x310] ;  /* 0x0003100000287984 */ /* 0x000ea20000000c00 */
[----:B------:R-:W-:-:S02]  /*2580*/  DFMA R122, R58, R32, R122 ;  /* 0x000000203a7a722b */ /* 0x000fc4000000007a */
[C---:B------:R-:W-:Y:S02]  /*2590*/  DFMA R124, R58.reuse, R38, R124 ;  /* 0x000000263a7c722b */ /* 0x040fe4000000007c */
[----:B------:R-:W-:Y:S02]  /*25a0*/  DFMA R90, R58, R36, R90 ;  /* 0x000000243a5a722b */ /* 0x000fe4000000005a */
[----:B------:R-:W-:Y:S02]  /*25b0*/  DFMA R80, R34, R56, R80 ;  /* 0x000000382250722b */ /* 0x000fe40000000050 */
[----:B------:R-:W-:Y:S02]  /*25c0*/  DFMA R78, R56, R32, R78 ;  /* 0x00000020384e722b */ /* 0x000fe4000000004e */
[----:B------:R-:W-:Y:S01]  /*25d0*/  DFMA R76, R38, R56, R76 ;  /* 0x00000038264c722b */ /* 0x000fe2000000004c */
[----:B------:R-:W-:Y:S01]  /*25e0*/  LDS.128 R32, [R0+0x380] ;  /* 0x0003800000207984 */ /* 0x000fe20000000c00 */
[----:B------:R-:W-:-:S02]  /*25f0*/  DFMA R108, R56, R36, R108 ;  /* 0x00000024386c722b */ /* 0x000fc4000000006c */
[C---:B0-----:R-:W-:Y:S01]  /*2600*/  DFMA R102, R48.reuse, R28, R102 ;  /* 0x0000001c3066722b */ /* 0x041fe20000000066 */
[----:B------:R-:W0:Y:S01]  /*2610*/  LDS.128 R56, [R4+0x310] ;  /* 0x0003100004387984 */ /* 0x000e220000000c00 */
[C---:B------:R-:W-:Y:S02]  /*2620*/  DFMA R100, R48.reuse, R30, R100 ;  /* 0x0000001e3064722b */ /* 0x040fe40000000064 */
[----:B------:R-:W-:Y:S01]  /*2630*/  DFMA R94, R48, R44, R94 ;  /* 0x0000002c305e722b */ /* 0x000fe2000000005e */
[----:B------:R-:W-:Y:S01]  /*2640*/  LDS.128 R36, [R4+0x380] ;  /* 0x0003800004247984 */ /* 0x000fe20000000c00 */
[----:B------:R-:W-:Y:S02]  /*2650*/  DFMA R110, R28, R50, R110 ;  /* 0x000000321c6e722b */ /* 0x000fe4000000006e */
[----:B------:R-:W-:Y:S02]  /*2660*/  DFMA R92, R50, R30, R92 ;  /* 0x0000001e325c722b */ /* 0x000fe4000000005c */
[----:B------:R-:W-:-:S02]  /*2670*/  DFMA R70, R44, R50, R70 ;  /* 0x000000322c46722b */ /* 0x000fc40000000046 */
[----:B------:R-:W-:Y:S02]  /*2680*/  DFMA R72, R50, R46, R72 ;  /* 0x0000002e3248722b */ /* 0x000fe40000000048 */
[C---:B-1----:R-:W-:Y:S02]  /*2690*/  DFMA R106, R48.reuse, R60, R106 ;  /* 0x0000003c306a722b */ /* 0x042fe4000000006a */
[C---:B------:R-:W-:Y:S02]  /*26a0*/  DFMA R104, R48.reuse, R62, R104 ;  /* 0x0000003e3068722b */ /* 0x040fe40000000068 */
[C---:B--2---:R-:W-:Y:S02]  /*26b0*/  DFMA R98, R48.reuse, R40, R98 ;  /* 0x000000283062722b */ /* 0x044fe40000000062 */
[C---:B------:R-:W-:Y:S02]  /*26c0*/  DFMA R96, R48.reuse, R42, R96 ;  /* 0x0000002a3060722b */ /* 0x040fe40000000060 */
[----:B------:R-:W-:-:S02]  /*26d0*/  DFMA R48, R48, R46, R54 ;  /* 0x0000002e3030722b */ /* 0x000fc40000000036 */
[----:B------:R-:W-:Y:S01]  /*26e0*/  DFMA R112, R60, R50, R112 ;  /* 0x000000323c70722b */ /* 0x000fe20000000070 */
[----:B------:R-:W1:Y:S01]  /*26f0*/  LDS.128 R52, [R0+0x3a0] ;  /* 0x0003a00000347984 */ /* 0x000e620000000c00 */
[----:B------:R-:W-:Y:S02]  /*2700*/  DFMA R118, R50, R62, R118 ;  /* 0x0000003e3276722b */ /* 0x000fe40000000076 */
[----:B------:R-:W-:Y:S02]  /*2710*/  DFMA R66, R40, R50, R66 ;  /* 0x000000322842722b */ /* 0x000fe40000000042 */
[----:B------:R-:W-:Y:S02]  /*2720*/  DFMA R68, R50, R42, R68 ;  /* 0x0000002a3244722b */ /* 0x000fe40000000044 */
[C---:B0-----:R-:W-:Y:S02]  /*2730*/  DFMA R116, R56.reuse, R60, R116 ;  /* 0x0000003c3874722b */ /* 0x041fe40000000074 */
[----:B------:R-:W-:-:S02]  /*2740*/  DFMA R114, R56, R62, R114 ;  /* 0x0000003e3872722b */ /* 0x000fc40000000072 */
[C---:B------:R-:W-:Y:S02]  /*2750*/  DFMA R74, R56.reuse, R28, R74 ;  /* 0x0000001c384a722b */ /* 0x040fe4000000004a */
[----:B------:R-:W-:Y:S02]  /*2760*/  DFMA R12, R56, R30, R12 ;  /* 0x0000001e380c722b */ /* 0x000fe4000000000c */
[----:B------:R-:W-:Y:S02]  /*2770*/  DFMA R88, R60, R58, R88 ;  /* 0x0000003a3c58722b */ /* 0x000fe40000000058 */
[----:B------:R-:W-:Y:S02]  /*2780*/  DFMA R86, R58, R62, R86 ;  /* 0x0000003e3a56722b */ /* 0x000fe40000000056 */
[----:B------:R-:W-:Y:S01]  /*2790*/  DFMA R84, R28, R58, R84 ;  /* 0x0000003a1c54722b */ /* 0x000fe20000000054 */
[----:B------:R-:W0:Y:S01]  /*27a0*/  LDS.128 R60, [R0+0x3b0] ;  /* 0x0003b000003c7984 */ /* 0x000e220000000c00 */
        /* <DEDUP_REMOVED lines=11> */
[C---:B-1----:R-:W-:Y:S01]  /*2860*/  DFMA R102, R38.reuse, R54, R102 ;  /* 0x000000362666722b */ /* 0x042fe20000000066 */
[----:B------:R-:W1:Y:S01]  /*2870*/  LDS.128 R56, [R4+0x390] ;  /* 0x0003900004387984 */ /* 0x000e620000000c00 */
[C---:B------:R-:W-:Y:S02]  /*2880*/  DFMA R100, R38.reuse, R52, R100 ;  /* 0x000000342664722b */ /* 0x040fe40000000064 */
[----:B------:R-:W-:Y:S01]  /*2890*/  DFMA R94, R38, R34, R94 ;  /* 0x00000022265e722b */ /* 0x000fe2000000005e */
[----:B------:R-:W3:Y:S01]  /*28a0*/  LDS.128 R44, [R3+0x400] ;  /* 0x00040000032c7984 */ /* 0x000ee20000000c00 */
[----:B------:R-:W-:-:S02]  /*28b0*/  DFMA R110, R54, R36, R110 ;  /* 0x00000024366e722b */ /* 0x000fc4000000006e */
[----:B------:R-:W-:Y:S02]  /*28c0*/  DFMA R92, R36, R52, R92 ;  /* 0x00000034245c722b */ /* 0x000fe4000000005c */
[----:B------:R-:W-:Y:S02]  /*28d0*/  DFMA R70, R34, R36, R70 ;  /* 0x000000242246722b */ /* 0x000fe40000000046 */
[----:B------:R-:W-:Y:S02]  /*28e0*/  DFMA R72, R36, R32, R72 ;  /* 0x000000202448722b */ /* 0x000fe40000000048 */
[C---:B0-----:R-:W-:Y:S02]  /*28f0*/  DFMA R106, R38.reuse, R62, R106 ;  /* 0x0000003e266a722b */ /* 0x041fe4000000006a */
[C---:B------:R-:W-:Y:S02]  /*2900*/  DFMA R104, R38.reuse, R60, R104 ;  /* 0x0000003c2668722b */ /* 0x040fe40000000068 */
[----:B--2---:R-:W-:-:S02]  /*2910*/  DFMA R98, R38, R30, R98 ;  /* 0x0000001e2662722b */ /* 0x004fc40000000062 */
[C---:B------:R-:W-:Y:S02]  /*2920*/  DFMA R96, R38.reuse, R28, R96 ;  /* 0x0000001c2660722b */ /* 0x040fe40000000060 */
[----:B------:R-:W-:Y:S02]  /*2930*/  DFMA R38, R38, R32, R48 ;  /* 0x000000202626722b */ /* 0x000fe40000000030 */
[----:B------:R-:W-:Y:S01]  /*2940*/  DFMA R112, R62, R36, R112 ;  /* 0x000000243e70722b */ /* 0x000fe20000000070 */
[----:B------:R-:W0:Y:S01]  /*2950*/  LDS.128 R48, [R3+0x410] ;  /* 0x0004100003307984 */ /* 0x000e220000000c00 */
[----:B------:R-:W-:Y:S02]  /*2960*/  DFMA R118, R36, R60, R118 ;  /* 0x0000003c2476722b */ /* 0x000fe40000000076 */
[----:B------:R-:W-:Y:S02]  /*2970*/  DFMA R66, R30, R36, R66 ;  /* 0x000000241e42722b */ /* 0x000fe40000000042 */
[----:B------:R-:W-:-:S02]  /*2980*/  DFMA R68, R36, R28, R68 ;  /* 0x0000001c2444722b */ /* 0x000fc40000000044 */
[C---:B-1----:R-:W-:Y:S02]  /*2990*/  DFMA R116, R58.reuse, R62, R116 ;  /* 0x0000003e3a74722b */ /* 0x042fe40000000074 */
[C---:B------:R-:W-:Y:S02]  /*29a0*/  DFMA R114, R58.reuse, R60, R114 ;  /* 0x0000003c3a72722b */ /* 0x040fe40000000072 */
[C---:B------:R-:W-:Y:S02]  /*29b0*/  DFMA R74, R58.reuse, R54, R74 ;  /* 0x000000363a4a722b */ /* 0x040fe4000000004a */
[C---:B------:R-:W-:Y:S02]  /*29c0*/  DFMA R12, R58.reuse, R52, R12 ;  /* 0x000000343a0c722b */ /* 0x040fe4000000000c */
[C---:B------:R-:W-:Y:S02]  /*29d0*/  DFMA R120, R58.reuse, R30, R120 ;  /* 0x0000001e3a78722b */ /* 0x040fe40000000078 */
        /* <DEDUP_REMOVED lines=8> */
[----:B------:R-:W-:Y:S01]  /*2a60*/  DFMA R80, R30, R56, R80 ;  /* 0x000000381e50722b */ /* 0x000fe20000000050 */
[----:B------:R-:W2:Y:S01]  /*2a70*/  LDS.128 R52, [R5+0x410] ;  /* 0x0004100005347984 */ /* 0x000ea20000000c00 */
[----:B------:R-:W-:Y:S02]  /*2a80*/  DFMA R78, R56, R28, R78 ;  /* 0x0000001c384e722b */ /* 0x000fe4000000004e */
[----:B------:R-:W-:Y:S01]  /*2a90*/  DFMA R76, R34, R56, R76 ;  /* 0x00000038224c722b */ /* 0x000fe2000000004c */
[----:B------:R-:W-:Y:S01]  /*2aa0*/  LDS.128 R28, [R3+0x490] ;  /* 0x00049000031c7984 */ /* 0x000fe20000000c00 */
[----:B------:R-:W-:Y:S02]  /*2ab0*/  DFMA R108, R56, R32, R108 ;  /* 0x00000020386c722b */ /* 0x000fe4000000006c */
[C---:B---3--:R-:W-:Y:S01]  /*2ac0*/  DFMA R116, R40.reuse, R44, R116 ;  /* 0x0000002c2874722b */ /* 0x048fe20000000074 */
[----:B------:R-:W3:Y:S01]  /*2ad0*/  LDS.128 R56, [R3+0x430] ;  /* 0x0004300003387984 */ /* 0x000ee20000000c00 */
[----:B------:R-:W-:-:S02]  /*2ae0*/  DFMA R114, R40, R46, R114 ;  /* 0x0000002e2872722b */ /* 0x000fc40000000072 */
[C---:B0-----:R-:W-:Y:S01]  /*2af0*/  DFMA R74, R40.reuse, R48, R74 ;  /* 0x00000030284a722b */ /* 0x041fe2000000004a */
[----:B------:R-:W-:Y:S01]  /*2b00*/  LDS.128 R32, [R3+0x480] ;  /* 0x0004800003207984 */ /* 0x000fe20000000c00 */
[----:B------:R-:W-:Y:S02]  /*2b10*/  DFMA R12, R40, R50, R12 ;  /* 0x00000032280c722b */ /* 0x000fe4000000000c */
[----:B------:R-:W-:Y:S02]  /*2b20*/  DFMA R88, R44, R42, R88 ;  /* 0x0000002a2c58722b */ /* 0x000fe40000000058 */
[----:B------:R-:W-:Y:S02]  /*2b30*/  DFMA R86, R42, R46, R86 ;  /* 0x0000002e2a56722b */ /* 0x000fe40000000056 */
[----:B------:R-:W-:Y:S02]  /*2b40*/  DFMA R84, R48, R42, R84 ;  /* 0x0000002a3054722b */ /* 0x000fe40000000054 */
[----:B------:R-:W-:-:S02]  /*2b50*/  DFMA R82, R42, R50, R82 ;  /* 0x000000322a52722b */ /* 0x000fc40000000052 */
[C---:B-1----:R-:W-:Y:S02]  /*2b60*/  DFMA R120, R40.reuse, R60, R120 ;  /* 0x0000003c2878722b */ /* 0x042fe40000000078 */
[----:B------:R-:W-:Y:S02]  /*2b70*/  DFMA R122, R40, R62, R122 ;  /* 0x0000003e287a722b */ /* 0x000fe4000000007a */
[----:B------:R-:W-:Y:S02]  /*2b80*/  DFMA R80, R60, R42, R80 ;  /* 0x0000002a3c50722b */ /* 0x000fe40000000050 */
[----:B------:R-:W-:Y:S02]  /*2b90*/  DFMA R78, R42, R62, R78 ;  /* 0x0000003e2a4e722b */ /* 0x000fe4000000004e */
[C---:B--2---:R-:W-:Y:S02]  /*2ba0*/  DFMA R106, R52.reuse, R44, R106 ;  /* 0x0000002c346a722b */ /* 0x044fe4000000006a */
[----:B------:R-:W-:-:S02]  /*2bb0*/  DFMA R104, R52, R46, R104 ;  /* 0x0000002e3468722b */ /* 0x000fc40000000068 */
[C---:B---3--:R-:W-:Y:S02]  /*2bc0*/  DFMA R124, R40.reuse, R56, R124 ;  /* 0x00000038287c722b */ /* 0x048fe4000000007c */
[----:B------:R-:W-:Y:S02]  /*2bd0*/  DFMA R90, R40, R58, R90 ;  /* 0x0000003a285a722b */ /* 0x000fe4000000005a */
[----:B------:R-:W-:Y:S02]  /*2be0*/  DFMA R76, R56, R42, R76 ;  /* 0x0000002a384c722b */ /* 0x000fe4000000004c */
[----:B------:R-:W-:Y:S02]  /*2bf0*/  DFMA R108, R42, R58, R108 ;  /* 0x0000003a2a6c722b */ /* 0x000fe4000000006c */
[C---:B------:R-:W-:Y:S01]  /*2c00*/  DFMA R102, R52.reuse, R48, R102 ;  /* 0x000000303466722b */ /* 0x040fe20000000066 */
[----:B------:R-:W-:Y:S01]  /*2c10*/  LDS.128 R40, [R3+0x4b0] ;  /* 0x0004b00003287984 */ /* 0x000fe20000000c00 */
[----:B------:R-:W-:-:S02]  /*2c20*/  DFMA R100, R52, R50, R100 ;  /* 0x000000323464722b */ /* 0x000fc40000000064 */
[C---:B------:R-:W-:Y:S02]  /*2c30*/  DFMA R98, R52.reuse, R60, R98 ;  /* 0x0000003c3462722b */ /* 0x040fe40000000062 */
[C---:B------:R-:W-:Y:S02]  /*2c40*/  DFMA R96, R52.reuse, R62, R96 ;  /* 0x0000003e3460722b */ /* 0x040fe40000000060 */
[----:B------:R-:W-:Y:S02]  /*2c50*/  DFMA R94, R52, R56, R94 ;  /* 0x00000038345e722b */ /* 0x000fe4000000005e */
[----:B------:R-:W-:Y:S02]  /*2c60*/  DFMA R112, R44, R54, R112 ;  /* 0x000000362c70722b */ /* 0x000fe40000000070 */
[----:B------:R-:W-:Y:S02]  /*2c70*/  DFMA R118, R54, R46, R118 ;  /* 0x0000002e3676722b */ /* 0x000fe40000000076 */
[----:B------:R-:W-:Y:S01]  /*2c80*/  DFMA R110, R48, R54, R110 ;  /* 0x00000036306e722b */ /* 0x000fe2000000006e */
[----:B------:R-:W0:Y:S01]  /*2c90*/  LDS.128 R44, [R5+0x490] ;  /* 0x00049000052c7984 */ /* 0x000e220000000c00 */
[----:B------:R-:W-:-:S02]  /*2ca0*/  DFMA R92, R54, R50, R92 ;  /* 0x00000032365c722b */ /* 0x000fc4000000005c */
[----:B------:R-:W-:Y:S01]  /*2cb0*/  DFMA R52, R52, R58, R38 ;  /* 0x0000003a3434722b */ /* 0x000fe20000000026 */
[----:B------:R-:W1:Y:S01]  /*2cc0*/  LDS.128 R48, [R3+0x4a0] ;  /* 0x0004a00003307984 */ /* 0x000e620000000c00 */
[----:B------:R-:W-:Y:S02]  /*2cd0*/  DFMA R66, R60, R54, R66 ;  /* 0x000000363c42722b */ /* 0x000fe40000000042 */
[----:B------:R-:W-:Y:S01]  /*2ce0*/  DFMA R68, R54, R62, R68 ;  /* 0x0000003e3644722b */ /* 0x000fe20000000044 */
[----:B------:R-:W2:Y:S01]  /*2cf0*/  LDS.128 R36, [R5+0x480] ;  /* 0x0004800005247984 */ /* 0x000ea20000000c00 */
[----:B------:R-:W-:Y:S02]  /*2d00*/  DFMA R70, R56, R54, R70 ;  /* 0x000000363846722b */ /* 0x000fe40000000046 */
[----:B------:R-:W-:Y:S01]  /*2d10*/  DFMA R72, R54, R58, R72 ;  /* 0x0000003a3648722b */ /* 0x000fe20000000048 */
[----:B------:R-:W-:Y:S04]  /*2d20*/  LDS.128 R60, [R3+0x530] ;  /* 0x00053000033c7984 */ /* 0x000fe80000000c00 */
[----:B------:R-:W-:Y:S01]  /*2d30*/  LDS.128 R56, [R3+0x520] ;  /* 0x0005200003387984 */ /* 0x000fe20000000c00 */
[----:B0-----:R-:W-:-:S02]  /*2d40*/  DFMA R106, R46, R34, R106 ;  /* 0x000000222e6a722b */ /* 0x001fc4000000006a */
[C---:B------:R-:W-:Y:S02]  /*2d50*/  DFMA R104, R46.reuse, R32, R104 ;  /* 0x000000202e68722b */ /* 0x040fe40000000068 */
[C---:B------:R-:W-:Y:S02]  /*2d60*/  DFMA R102, R46.reuse, R30, R102 ;  /* 0x0000001e2e66722b */ /* 0x040fe40000000066 */
[C---:B------:R-:W-:Y:S02]  /*2d70*/  DFMA R100, R46.reuse, R28, R100 ;  /* 0x0000001c2e64722b */ /* 0x040fe40000000064 */
[C---:B-1----:R-:W-:Y:S02]  /*2d80*/  DFMA R98, R46.reuse, R50, R98 ;  /* 0x000000322e62722b */ /* 0x042fe40000000062 */
[C---:B------:R-:W-:Y:S02]  /*2d90*/  DFMA R96, R46.reuse, R48, R96 ;  /* 0x000000302e60722b */ /* 0x040fe40000000060 */
[----:B------:R-:W-:-:S02]  /*2da0*/  DFMA R94, R46, R42, R94 ;  /* 0x0000002a2e5e722b */ /* 0x000fc4000000005e */
[C---:B--2---:R-:W-:Y:S02]  /*2db0*/  DFMA R116, R38.reuse, R34, R116 ;  /* 0x000000222674722b */ /* 0x044fe40000000074 */
        /* <DEDUP_REMOVED lines=9> */
[----:B------:R-:W-:Y:S02]  /*2e50*/  DFMA R84, R30, R36, R84 ;  /* 0x000000241e54722b */ /* 0x000fe40000000054 */
[----:B------:R-:W-:-:S02]  /*2e60*/  DFMA R82, R36, R28, R82 ;  /* 0x0000001c2452722b */ /* 0x000fc40000000052 */
[----:B------:R-:W-:Y:S02]  /*2e70*/  DFMA R80, R50, R36, R80 ;  /* 0x000000243250722b */ /* 0x000fe40000000050 */
[----:B------:R-:W-:Y:S02]  /*2e80*/  DFMA R78, R36, R48, R78 ;  /* 0x00000030244e722b */ /* 0x000fe4000000004e */
[----:B------:R-:W-:Y:S02]  /*2e90*/  DFMA R76, R42, R36, R76 ;  /* 0x000000242a4c722b */ /* 0x000fe4000000004c */
[-C--:B------:R-:W-:Y:S02]  /*2ea0*/  DFMA R108, R36, R40.reuse, R108 ;  /* 0x00000028246c722b */ /* 0x080fe4000000006c */
[----:B------:R-:W-:Y:S01]  /*2eb0*/  DFMA R46, R46, R40, R52 ;  /* 0x000000282e2e722b */ /* 0x000fe20000000034 */
[----:B------:R-:W-:Y:S01]  /*2ec0*/  LDS.128 R36, [R3+0x510] ;  /* 0x0005100003247984 */ /* 0x000fe20000000c00 */
[----:B------:R-:W-:-:S02]  /*2ed0*/  DFMA R112, R34, R44, R112 ;  /* 0x0000002c2270722b */ /* 0x000fc40000000070 */
[----:B------:R-:W-:Y:S01]  /*2ee0*/  DFMA R118, R44, R32, R118 ;  /* 0x000000202c76722b */ /* 0x000fe20000000076 */
[----:B------:R-:W0:Y:S01]  /*2ef0*/  LDS.128 R52, [R5+0x510] ;  /* 0x0005100005347984 */ /* 0x000e220000000c00 */
[----:B------:R-:W-:Y:S02]  /*2f00*/  DFMA R110, R30, R44, R110 ;  /* 0x0000002c1e6e722b */ /* 0x000fe4000000006e */
[----:B------:R-:W-:Y:S01]  /*2f10*/  DFMA R92, R44, R28, R92 ;  /* 0x0000001c2c5c722b */ /* 0x000fe2000000005c */
[----:B------:R-:W1:Y:S01]  /*2f20*/  LDS.128 R32, [R3+0x500] ;  /* 0x0005000003207984 */ /* 0x000e620000000c00 */
[----:B------:R-:W-:Y:S02]  /*2f30*/  DFMA R66, R50, R44, R66 ;  /* 0x0000002c3242722b */ /* 0x000fe40000000042 */
[----:B------:R-:W-:Y:S01]  /*2f40*/  DFMA R68, R44, R48, R68 ;  /* 0x000000302c44722b */ /* 0x000fe20000000044 */
[----:B------:R-:W2:Y:S01]  /*2f50*/  LDS.128 R28, [R5+0x500] ;  /* 0x00050000051c7984 */ /* 0x000ea20000000c00 */
[----:B------:R-:W-:-:S02]  /*2f60*/  DFMA R70, R42, R44, R70 ;  /* 0x0000002c2a46722b */ /* 0x000fc40000000046 */
[----:B------:R-:W-:Y:S01]  /*2f70*/  DFMA R72, R44, R40, R72 ;  /* 0x000000282c48722b */ /* 0x000fe20000000048 */
[----:B------:R-:W-:Y:S04]  /*2f80*/  LDS.128 R48, [R5+0x580] ;  /* 0x0005800005307984 */ /* 0x000fe80000000c00 */
[----:B------:R-:W3:Y:S01]  /*2f90*/  LDS.128 R40, [R3+0x590] ;  /* 0x0005900003287984 */ /* 0x000ee20000000c00 */
[C---:B0-----:R-:W-:Y:S02]  /*2fa0*/  DFMA R116, R52.reuse, R36, R116 ;  /* 0x000000243474722b */ /* 0x041fe40000000074 */
[C---:B------:R-:W-:Y:S02]  /*2fb0*/  DFMA R114, R52.reuse, R38, R114 ;  /* 0x000000263472722b */ /* 0x040fe40000000072 */
[----:B-1----:R-:W-:-:S02]  /*2fc0*/  DFMA R74, R52, R32, R74 ;  /* 0x00000020344a722b */ /* 0x002fc4000000004a */
[C---:B------:R-:W-:Y:S02]  /*2fd0*/  DFMA R12, R52.reuse, R34, R12 ;  /* 0x00000022340c722b */ /* 0x040fe4000000000c */
[C---:B------:R-:W-:Y:S02]  /*2fe0*/  DFMA R120, R52.reuse, R60, R120 ;  /* 0x0000003c3478722b */ /* 0x040fe40000000078 */
[C---:B------:R-:W-:Y:S02]  /*2ff0*/  DFMA R122, R52.reuse, R62, R122 ;  /* 0x0000003e347a722b */ /* 0x040fe4000000007a */
[C---:B------:R-:W-:Y:S02]  /*3000*/  DFMA R124, R52.reuse, R56, R124 ;  /* 0x00000038347c722b */ /* 0x040fe4000000007c */
        /* <DEDUP_REMOVED lines=8> */
[----:B------:R-:W-:Y:S02]  /*3090*/  DFMA R108, R54, R58, R108 ;  /* 0x0000003a366c722b */ /* 0x000fe4000000006c */
[C---:B--2---:R-:W-:Y:S01]  /*30a0*/  DFMA R106, R28.reuse, R36, R106 ;  /* 0x000000241c6a722b */ /* 0x044fe2000000006a */
[----:B------:R-:W0:Y:S01]  /*30b0*/  LDS.128 R52, [R3+0x5b0] ;  /* 0x0005b00003347984 */ /* 0x000e220000000c00 */
        /* <DEDUP_REMOVED lines=13> */
[C---:B---3--:R-:W-:Y:S02]  /*3190*/  DFMA R106, R50.reuse, R42, R106 ;  /* 0x0000002a326a722b */ /* 0x048fe4000000006a */
[----:B------:R-:W-:Y:S01]  /*31a0*/  DFMA R104, R50, R40, R104 ;  /* 0x000000283268722b */ /* 0x000fe20000000068 */
[----:B------:R-:W3:Y:S01]  /*31b0*/  LDS.128 R44, [R5+0x590] ;  /* 0x00059000052c7984 */ /* 0x000ee20000000c00 */
[----:B------:R-:W-:Y:S02]  /*31c0*/  DFMA R66, R60, R30, R66 ;  /* 0x0000001e3c42722b */ /* 0x000fe40000000042 */
[----:B------:R-:W-:Y:S02]  /*31d0*/  DFMA R68, R30, R62, R68 ;  /* 0x0000003e1e44722b */ /* 0x000fe40000000044 */
[----:B------:R-:W-:Y:S01]  /*31e0*/  DFMA R70, R56, R30, R70 ;  /* 0x0000001e3846722b */ /* 0x000fe20000000046 */
[----:B------:R-:W-:Y:S01]  /*31f0*/  LDS.128 R60, [R3+0x600] ;  /* 0x00060000033c7984 */ /* 0x000fe20000000c00 */
[----:B------:R-:W-:-:S02]  /*3200*/  DFMA R72, R30, R58, R72 ;  /* 0x0000003a1e48722b */ /* 0x000fc40000000048 */
[----:B------:R-:W-:Y:S01]  /*3210*/  DFMA R112, R42, R48, R112 ;  /* 0x000000302a70722b */ /* 0x000fe20000000070 */
[----:B------:R-:W-:Y:S01]  /*3220*/  LDS.128 R56, [R3+0x610] ;  /* 0x0006100003387984 */ /* 0x000fe20000000c00 */
[----:B------:R-:W-:Y:S02]  /*3230*/  DFMA R118, R48, R40, R118 ;  /* 0x000000283076722b */ /* 0x000fe40000000076 */
[C---:B0-----:R-:W-:Y:S02]  /*3240*/  DFMA R98, R50.reuse, R54, R98 ;  /* 0x000000363262722b */ /* 0x041fe40000000062 */
[----:B------:R-:W-:Y:S02]  /*3250*/  DFMA R96, R50, R52, R96 ;  /* 0x000000343260722b */ /* 0x000fe40000000060 */
[----:B------:R-:W-:Y:S02]  /*3260*/  DFMA R66, R54, R48, R66 ;  /* 0x000000303642722b */ /* 0x000fe40000000042 */
[----:B------:R-:W-:-:S02]  /*3270*/  DFMA R68, R48, R52, R68 ;  /* 0x000000343044722b */ /* 0x000fc40000000044 */
[C---:B-1----:R-:W-:Y:S02]  /*3280*/  DFMA R102, R50.reuse, R38, R102 ;  /* 0x000000263266722b */ /* 0x042fe40000000066 */
[C---:B------:R-:W-:Y:S02]  /*3290*/  DFMA R100, R50.reuse, R36, R100 ;  /* 0x000000243264722b */ /* 0x040fe40000000064 */
[C---:B--2---:R-:W-:Y:S02]  /*32a0*/  DFMA R94, R50.reuse, R34, R94 ;  /* 0x00000022325e722b */ /* 0x044fe4000000005e */
[----:B------:R-:W-:Y:S02]  /*32b0*/  DFMA R50, R50, R32, R28 ;  /* 0x000000203232722b */ /* 0x000fe4000000001c */
[C---:B---3--:R-:W-:Y:S01]  /*32c0*/  DFMA R116, R46.reuse, R42, R116 ;  /* 0x0000002a2e74722b */ /* 0x048fe20000000074 */
[----:B------:R-:W-:Y:S01]  /*32d0*/  LDS.128 R28, [R3+0x630] ;  /* 0x00063000031c7984 */ /* 0x000fe20000000c00 */
        /* <DEDUP_REMOVED lines=8> */
[----:B------:R-:W-:Y:S02]  /*3360*/  DFMA R110, R38, R48, R110 ;  /* 0x00000030266e722b */ /* 0x000fe4000000006e */
[----:B------:R-:W-:Y:S02]  /*3370*/  DFMA R92, R48, R36, R92 ;  /* 0x00000024305c722b */ /* 0x000fe4000000005c */
[C---:B------:R-:W-:Y:S01]  /*3380*/  DFMA R120, R46.reuse, R54, R120 ;  /* 0x000000362e78722b */ /* 0x040fe20000000078 */
[----:B------:R-:W0:Y:S01]  /*3390*/  LDS.128 R36, [R7+0x610] ;  /* 0x0006100007247984 */ /* 0x000e220000000c00 */
        /* <DEDUP_REMOVED lines=8> */
[----:B------:R-:W-:Y:S01]  /*3420*/  DFMA R70, R34, R48, R70 ;  /* 0x000000302246722b */ /* 0x000fe20000000046 */
[----:B------:R-:W1:Y:S01]  /*3430*/  LDS.128 R44, [R7+0x600] ;  /* 0x00060000072c7984 */ /* 0x000e620000000c00 */
[----:B------:R-:W-:-:S03]  /*3440*/  DFMA R72, R48, R32, R72 ;  /* 0x000000203048722b */ /* 0x000fc60000000048 */
[----:B------:R-:W-:Y:S01]  /*3450*/  LDS.128 R32, [R3+0x6b0] ;  /* 0x0006b00003207984 */ /* 0x000fe20000000c00 */
[C---:B0-----:R-:W-:Y:S02]  /*3460*/  DFMA R106, R36.reuse, R40, R106 ;  /* 0x00000028246a722b */ /* 0x041fe4000000006a */
[C---:B------:R-:W-:Y:S02]  /*3470*/  DFMA R104, R36.reuse, R42, R104 ;  /* 0x0000002a2468722b */ /* 0x040fe40000000068 */
[C---:B------:R-:W-:Y:S02]  /*3480*/  DFMA R102, R36.reuse, R28, R102 ;  /* 0x0000001c2466722b */ /* 0x040fe40000000066 */
[C---:B------:R-:W-:Y:S02]  /*3490*/  DFMA R100, R36.reuse, R30, R100 ;  /* 0x0000001e2464722b */ /* 0x040fe40000000064 */
[C---:B------:R-:W-:Y:S02]  /*34a0*/  DFMA R98, R36.reuse, R60, R98 ;  /* 0x0000003c2462722b */ /* 0x040fe40000000062 */
[----:B------:R-:W-:-:S02]  /*34b0*/  DFMA R96, R36, R62, R96 ;  /* 0x0000003e2460722b */ /* 0x000fc40000000060 */
[C---:B------:R-:W-:Y:S02]  /*34c0*/  DFMA R94, R36.reuse, R56, R94 ;  /* 0x00000038245e722b */ /* 0x040fe4000000005e */
[----:B------:R-:W-:Y:S02]  /*34d0*/  DFMA R36, R36, R58, R50 ;  /* 0x0000003a2424722b */ /* 0x000fe40000000032 */
[C---:B-1----:R-:W-:Y:S01]  /*34e0*/  DFMA R116, R44.reuse, R40, R116 ;  /* 0x000000282c74722b */ /* 0x042fe20000000074 */
[----:B------:R-:W0:Y:S01]  /*34f0*/  LDS.128 R48, [R7+0x690] ;  /* 0x0006900007307984 */ /* 0x000e220000000c00 */
[C---:B------:R-:W-:Y:S02]  /*3500*/  DFMA R114, R44.reuse, R42, R114 ;  /* 0x0000002a2c72722b */ /* 0x040fe40000000072 */
[C---:B------:R-:W-:Y:S02]  /*3510*/  DFMA R74, R44.reuse, R28, R74 ;  /* 0x0000001c2c4a722b */ /* 0x040fe4000000004a */
        /* <DEDUP_REMOVED lines=32> */
[C---:B-1----:R-:W-:Y:S02]  /*3720*/  DFMA R106, R50.reuse, R42, R106 ;  /* 0x0000002a326a722b */ /* 0x042fe4000000006a */
[C---:B------:R-:W-:Y:S02]  /*3730*/  DFMA R104, R50.reuse, R40, R104 ;  /* 0x000000283268722b */ /* 0x040fe40000000068 */
[C---:B--2---:R-:W-:Y:S02]  /*3740*/  DFMA R94, R50.reuse, R30, R94 ;  /* 0x0000001e325e722b */ /* 0x044fe4000000005e */
[----:B------:R-:W-:Y:S01]  /*3750*/  DFMA R50, R50, R28, R36 ;  /* 0x0000001c3232722b */ /* 0x000fe20000000024 */
[----:B------:R-:W-:Y:S01]  /*3760*/  LDS.128 R36, [R3+0x720] ;  /* 0x0007200003247984 */ /* 0x000fe20000000c00 */
[----:B------:R-:W-:-:S02]  /*3770*/  DFMA R112, R42, R48, R112 ;  /* 0x000000302a70722b */ /* 0x000fc40000000070 */
[----:B------:R-:W-:Y:S02]  /*3780*/  DFMA R118, R48, R40, R118 ;  /* 0x000000283076722b */ /* 0x000fe40000000076 */
[----:B------:R-:W-:Y:S02]  /*3790*/  DFMA R66, R54, R48, R66 ;  /* 0x000000303642722b */ /* 0x000fe40000000042 */
[----:B------:R-:W-:Y:S02]  /*37a0*/  DFMA R68, R48, R52, R68 ;  /* 0x000000343044722b */ /* 0x000fe40000000044 */
[----:B------:R-:W-:Y:S02]  /*37b0*/  DFMA R70, R30, R48, R70 ;  /* 0x000000301e46722b */ /* 0x000fe40000000046 */
[C---:B---3--:R-:W-:Y:S02]  /*37c0*/  DFMA R74, R46.reuse, R34, R74 ;  /* 0x000000222e4a722b */ /* 0x048fe4000000004a */
[----:B------:R-:W-:-:S02]  /*37d0*/  DFMA R12, R46, R32, R12 ;  /* 0x000000202e0c722b */ /* 0x000fc4000000000c */
[----:B------:R-:W-:Y:S02]  /*37e0*/  DFMA R84, R34, R44, R84 ;  /* 0x0000002c2254722b */ /* 0x000fe40000000054 */
[----:B------:R-:W-:Y:S01]  /*37f0*/  DFMA R82, R44, R32, R82 ;  /* 0x000000202c52722b */ /* 0x000fe20000000052 */
[----:B------:R-:W0:Y:S01]  /*3800*/  LDS.128 R32, [R7+0x700] ;  /* 0x0007000007207984 */ /* 0x000e220000000c00 */
[C---:B------:R-:W-:Y:S02]  /*3810*/  DFMA R116, R46.reuse, R42, R116 ;  /* 0x0000002a2e74722b */ /* 0x040fe40000000074 */
[----:B------:R-:W-:Y:S02]  /*3820*/  DFMA R114, R46, R40, R114 ;  /* 0x000000282e72722b */ /* 0x000fe40000000072 */
[----:B------:R-:W-:Y:S02]  /*3830*/  DFMA R88, R42, R44, R88 ;  /* 0x0000002c2a58722b */ /* 0x000fe40000000058 */
[----:B------:R-:W-:-:S02]  /*3840*/  DFMA R86, R44, R40, R86 ;  /* 0x000000282c56722b */ /* 0x000fc40000000056 */
[C---:B------:R-:W-:Y:S01]  /*3850*/  DFMA R120, R46.reuse, R54, R120 ;  /* 0x000000362e78722b */ /* 0x040fe20000000078 */
[----:B------:R-:W1:Y:S01]  /*3860*/  LDS.128 R40, [R3+0x730] ;  /* 0x0007300003287984 */ /* 0x000e620000000c00 */
[C---:B------:R-:W-:Y:S02]  /*3870*/  DFMA R122, R46.reuse, R52, R122 ;  /* 0x000000342e7a722b */ /* 0x040fe4000000007a */
[C---:B------:R-:W-:Y:S02]  /*3880*/  DFMA R124, R46.reuse, R30, R124 ;  /* 0x0000001e2e7c722b */ /* 0x040fe4000000007c */
[----:B------:R-:W-:Y:S02]  /*3890*/  DFMA R90, R46, R28, R90 ;  /* 0x0000001c2e5a722b */ /* 0x000fe4000000005a */
[----:B------:R-:W-:Y:S02]  /*38a0*/  DFMA R80, R54, R44, R80 ;  /* 0x0000002c3650722b */ /* 0x000fe40000000050 */
[----:B------:R-:W-:-:S02]  /*38b0*/  DFMA R78, R44, R52, R78 ;  /* 0x000000342c4e722b */ /* 0x000fc4000000004e */
[----:B------:R-:W-:Y:S02]  /*38c0*/  DFMA R76, R30, R44, R76 ;  /* 0x0000002c1e4c722b */ /* 0x000fe4000000004c */
[-C--:B------:R-:W-:Y:S01]  /*38d0*/  DFMA R108, R44, R28.reuse, R108 ;  /* 0x0000001c2c6c722b */ /* 0x080fe2000000006c */
[----:B------:R-:W2:Y:S01]  /*38e0*/  LDS.128 R44, [R7+0x710] ;  /* 0x00071000072c7984 */ /* 0x000ea20000000c00 */
[----:B------:R-:W-:-:S03]  /*38f0*/  DFMA R72, R48, R28, R72 ;  /* 0x0000001c3048722b */ /* 0x000fc60000000048 */
[----:B------:R-:W-:Y:S01]  /*3900*/  LDS.128 R28, [R3+0x7a0] ;  /* 0x0007a000031c7984 */ /* 0x000fe20000000c00 */
[----:B0-----:R-:W-:Y:S02]  /*3910*/  DFMA R54, R36, R34, R110 ;  /* 0x000000222436722b */ /* 0x001fe4000000006e */
[C---:B------:R-:W-:Y:S02]  /*3920*/  DFMA R102, R32.reuse, R36, R102 ;  /* 0x000000242066722b */ /* 0x040fe40000000066 */
[C---:B------:R-:W-:Y:S02]  /*3930*/  DFMA R100, R32.reuse, R38, R100 ;  /* 0x000000262064722b */ /* 0x040fe40000000064 */
[C---:B------:R-:W-:Y:S02]  /*3940*/  DFMA R98, R32.reuse, R60, R98 ;  /* 0x0000003c2062722b */ /* 0x040fe40000000062 */
[C---:B------:R-:W-:Y:S02]  /*3950*/  DFMA R96, R32.reuse, R62, R96 ;  /* 0x0000003e2060722b */ /* 0x040fe40000000060 */
[----:B-1----:R-:W-:-:S02]  /*3960*/  DFMA R106, R32, R40, R106 ;  /* 0x00000028206a722b */ /* 0x002fc4000000006a */
[C---:B------:R-:W-:Y:S02]  /*3970*/  DFMA R104, R32.reuse, R42, R104 ;  /* 0x0000002a2068722b */ /* 0x040fe40000000068 */
[----:B------:R-:W-:Y:S02]  /*3980*/  DFMA R94, R32, R56, R94 ;  /* 0x00000038205e722b */ /* 0x000fe4000000005e */
[----:B------:R-:W-:Y:S02]  /*3990*/  DFMA R110, R34, R38, R92 ;  /* 0x00000026226e722b */ /* 0x000fe4000000005c */
[----:B------:R-:W-:Y:S01]  /*39a0*/  DFMA R32, R32, R58, R50 ;  /* 0x0000003a2020722b */ /* 0x000fe20000000032 */
[----:B------:R-:W-:Y:S01]  /*39b0*/  IMAD.MOV.U32 R92, RZ, RZ, R54 ;  /* 0x000000ffff5c7224 */ /* 0x000fe200078e0036 */
[----:B------:R-:W-:Y:S01]  /*39c0*/  DFMA R112, R40, R34, R112 ;  /* 0x000000222870722b */ /* 0x000fe20000000070 */
[----:B------:R-:W-:Y:S01]  /*39d0*/  IMAD.MOV.U32 R93, RZ, RZ, R55 ;  /* 0x000000ffff5d7224 */ /* 0x000fe200078e0037 */
[----:B------:R-:W-:Y:S01]  /*39e0*/  DFMA R118, R34, R42, R118 ;  /* 0x0000002a2276722b */ /* 0x000fe20000000076 */
[----:B------:R-:W-:Y:S01]  /*39f0*/  LDS.128 R48, [R3+0x780] ;  /* 0x0007800003307984 */ /* 0x000fe20000000c00 */
[----:B------:R-:W-:-:S02]  /*3a00*/  DFMA R66, R60, R34, R66 ;  /* 0x000000223c42722b */ /* 0x000fc40000000042 */
[C---:B--2---:R-:W-:Y:S01]  /*3a10*/  DFMA R116, R44.reuse, R40, R116 ;  /* 0x000000282c74722b */ /* 0x044fe20000000074 */
[----:B------:R-:W0:Y:S01]  /*3a20*/  LDS.128 R52, [R7+0x780] ;  /* 0x0007800007347984 */ /* 0x000e220000000c00 */
[C---:B------:R-:W-:Y:S02]  /*3a30*/  DFMA R114, R44.reuse, R42, R114 ;  /* 0x0000002a2c72722b */ /* 0x040fe40000000072 */
[C---:B------:R-:W-:Y:S02]  /*3a40*/  DFMA R74, R44.reuse, R36, R74 ;  /* 0x000000242c4a722b */ /* 0x040fe4000000004a */
        /* <DEDUP_REMOVED lines=16> */
[----:B------:R-:W-:Y:S02]  /*3b50*/  DFMA R68, R34, R62, R68 ;  /* 0x0000003e2244722b */ /* 0x000fe40000000044 */
[----:B------:R-:W-:-:S02]  /*3b60*/  DFMA R70, R56, R34, R70 ;  /* 0x000000223846722b */ /* 0x000fc40000000046 */
[----:B------:R-:W-:Y:S01]  /*3b70*/  DFMA R72, R34, R58, R72 ;  /* 0x0000003a2248722b */ /* 0x000fe20000000048 */
[----:B------:R-:W-:Y:S01]  /*3b80*/  MOV R34, R110 ;  /* 0x0000006e00227202 */ /* 0x000fe20000000f00 */
[----:B------:R-:W-:Y:S01]  /*3b90*/  IMAD.MOV.U32 R35, RZ, RZ, R111 ;  /* 0x000000ffff237224 */ /* 0x000fe200078e006f */
[C---:B0-----:R-:W-:Y:S02]  /*3ba0*/  DFMA R102, R54.reuse, R30, R102 ;  /* 0x0000001e3666722b */ /* 0x041fe40000000066 */
[C---:B------:R-:W-:Y:S02]  /*3bb0*/  DFMA R100, R54.reuse, R28, R100 ;  /* 0x0000001c3664722b */ /* 0x040fe40000000064 */
[C---:B------:R-:W-:Y:S02]  /*3bc0*/  DFMA R94, R54.reuse, R50, R94 ;  /* 0x00000032365e722b */ /* 0x040fe4000000005e */
[----:B------:R-:W-:Y:S02]  /*3bd0*/  DFMA R110, R54, R48, R32 ;  /* 0x00000030366e722b */ /* 0x000fe40000000020 */
[----:B------:R-:W-:-:S02]  /*3be0*/  DFMA R92, R30, R52, R92 ;  /* 0x000000341e5c722b */ /* 0x000fc4000000005c */
[----:B------:R-:W-:Y:S02]  /*3bf0*/  DFMA R70, R50, R52, R70 ;  /* 0x000000343246722b */ /* 0x000fe40000000046 */
[C---:B-1----:R-:W-:Y:S02]  /*3c00*/  DFMA R106, R54.reuse, R42, R106 ;  /* 0x0000002a366a722b */ /* 0x042fe4000000006a */
[C---:B------:R-:W-:Y:S02]  /*3c10*/  DFMA R104, R54.reuse, R40, R104 ;  /* 0x000000283668722b */ /* 0x040fe40000000068 */
[C---:B--2---:R-:W-:Y:S02]  /*3c20*/  DFMA R98, R54.reuse, R38, R98 ;  /* 0x000000263662722b */ /* 0x044fe40000000062 */
[----:B------:R-:W-:Y:S02]  /*3c30*/  DFMA R96, R54, R36, R96 ;  /* 0x000000243660722b */ /* 0x000fe40000000060 */
[----:B------:R-:W-:-:S02]  /*3c40*/  DFMA R112, R42, R52, R112 ;  /* 0x000000342a70722b */ /* 0x000fc40000000070 */
[C---:B------:R-:W-:Y:S02]  /*3c50*/  DFMA R118, R52.reuse, R40, R118 ;  /* 0x000000283476722b */ /* 0x040fe40000000076 */
[----:B------:R-:W-:Y:S02]  /*3c60*/  DFMA R54, R52, R28, R34 ;  /* 0x0000001c3436722b */ /* 0x000fe40000000022 */
[----:B------:R-:W-:Y:S02]  /*3c70*/  DFMA R66, R38, R52, R66 ;  /* 0x000000342642722b */ /* 0x000fe40000000042 */
[C---:B------:R-:W-:Y:S02]  /*3c80*/  DFMA R68, R52.reuse, R36, R68 ;  /* 0x000000243444722b */ /* 0x040fe40000000044 */
[----:B------:R-:W-:Y:S02]  /*3c90*/  DFMA R72, R52, R48, R72 ;  /* 0x000000303448722b */ /* 0x000fe40000000048 */
[----:B---3--:R-:W-:-:S02]  /*3ca0*/  DFMA R116, R46, R42, R116 ;  /* 0x0000002a2e74722b */ /* 0x008fc40000000074 */
        /* <DEDUP_REMOVED lines=13> */
[----:B------:R-:W-:Y:S02]  /*3d80*/  DFMA R76, R50, R44, R76 ;  /* 0x0000002c324c722b */ /* 0x000fe4000000004c */
[----:B------:R-:W-:-:S11]  /*3d90*/  DFMA R108, R44, R48, R108 ;  /* 0x000000302c6c722b */ /* 0x000fd6000000006c */
.L_x_11:
[----:B------:R-:W-:Y:S05]  /*3da0*/  BSYNC.RECONVERGENT B0 ;  /* 0x0000000000007941 */ /* 0x000fea0003800200 */
.L_x_10:
[----:B------:R-:W-:Y:S02]  /*3db0*/  IMAD.MOV.U32 R21, RZ, RZ, R15 ;  /* 0x000000ffff157224 */ /* 0x000fe400078e000f */
[----:B------:R-:W-:Y:S01]  /*3dc0*/  IMAD.MOV.U32 R27, RZ, RZ, R14 ;  /* 0x000000ffff1b7224 */ /* 0x000fe200078e000e */
[----:B------:R-:W-:Y:S06]  /*3dd0*/  @!P0 BRA `(.L_x_12) ;  /* 0xffffffd400348947 */ /* 0x000fec000383ffff */
.L_x_8:
[----:B------:R-:W-:-:S13]  /*3de0*/  ISETP.NE.AND P0, PT, R26, RZ, PT ;  /* 0x000000ff1a00720c */ /* 0x000fda0003f05270 */
[----:B------:R-:W-:Y:S05]  /*3df0*/  @!P0 EXIT ;  /* 0x000000000000894d */ /* 0x000fea0003800000 */
[----:B------:R-:W-:Y:S01]  /*3e00*/  VIADD R0, R18, 0x4 ;  /* 0x0000000412007836 */ /* 0x000fe20000000000 */
[----:B------:R-:W-:-:S04]  /*3e10*/  UMOV UR4, 0xffffffff ;  /* 0xffffffff00047882 */ /* 0x000fc80000000000 */
[----:B------:R-:W-:-:S04]  /*3e20*/  LOP3.LUT R3, R0, 0xf, RZ, 0xc0, !PT ;  /* 0x0000000f00037812 */ /* 0x000fc800078ec0ff */
[----:B0-----:R-:W-:Y:S01]  /*3e30*/  LOP3.LUT R12, R3, 0x10, R18, 0xf8, !PT ;  /* 0x00000010030c7812 */ /* 0x001fe200078ef812 */
[----:B------:R-:W-:Y:S06]  /*3e40*/  BRA.DIV UR4, `(.L_x_13) ;  /* 0x0000002a04247947 */ /* 0x000fec000b800000 */
[C---:B------:R-:W-:Y:S01]  /*3e50*/  LOP3.LUT R33, R18.reuse, 0x1f, RZ, 0xc0, !PT ;  /* 0x0000001f12217812 */ /* 0x040fe200078ec0ff */
[----:B------:R0:W-:Y:S01]  /*3e60*/  SHFL.IDX PT, R3, R83, R12, 0x1f ;  /* 0x00001f0c53037589 */ /* 0x0001e200000e0000 */
[----:B------:R-:W-:Y:S02]  /*3e70*/  IADD3 R0, PT, PT, R18, 0xc, RZ ;  /* 0x0000000c12007810 */ /* 0x000fe40007ffe0ff */
[----:B------:R-:W-:Y:S01]  /*3e80*/  LOP3.LUT R33, R33, 0x8, RZ, 0x3c, !PT ;  /* 0x0000000821217812 */ /* 0x000fe200078e3cff */
[----:B------:R-:W2:Y:S04]  /*3e90*/  SHFL.IDX PT, R5, R85, R12, 0x1f ;  /* 0x00001f0c55057589 */ /* 0x000ea800000e0000 */
[----:B------:R-:W3:Y:S01]  /*3ea0*/  SHFL.IDX PT, R4, R84, R12, 0x1f ;  /* 0x00001f0c54047589 */ /* 0x000ee200000e0000 */
[----:B0-----:R-:W-:-:S03]  /*3eb0*/  LOP3.LUT R83, R0, 0xf, RZ, 0xc0, !PT ;  /* 0x0000000f00537812 */ /* 0x001fc600078ec0ff */
[----:B------:R-:W-:Y:S01]  /*3ec0*/  SHFL.IDX PT, R17, R81, R12, 0x1f ;  /* 0x00001f0c51117589 */ /* 0x000fe200000e0000 */
[----:B------:R-:W-:-:S03]  /*3ed0*/  LOP3.LUT R83, R83, 0x10, R18, 0xf8, !PT ;  /* 0x0000001053537812 */ /* 0x000fc600078ef812 */
[----:B------:R-:W-:Y:S04]  /*3ee0*/  SHFL.IDX PT, R16, R80, R12, 0x1f ;  /* 0x00001f0c50107589 */ /* 0x000fe800000e0000 */
[----:B------:R-:W-:Y:S04]  /*3ef0*/  SHFL.IDX PT, R19, R79, R12, 0x1f ;  /* 0x00001f0c4f137589 */ /* 0x000fe800000e0000 */
[----:B------:R-:W-:Y:S04]  /*3f00*/  SHFL.IDX PT, R21, R77, R12, 0x1f ;  /* 0x00001f0c4d157589 */ /* 0x000fe800000e0000 */
[----:B------:R-:W-:Y:S01]  /*3f10*/  SHFL.IDX PT, R20, R76, R12, 0x1f ;  /* 0x00001f0c4c147589 */ /* 0x000fe200000e0000 */
[----:B--2---:R-:W-:-:S03]  /*3f20*/  IMAD.MOV.U32 R11, RZ, RZ, R5 ;  /* 0x000000ffff0b7224 */ /* 0x004fc600078e0005 */
[----:B------:R-:W-:Y:S01]  /*3f30*/  SHFL.IDX PT, R78, R78, R12, 0x1f ;  /* 0x00001f0c4e4e7589 */ /* 0x000fe200000e0000 */
[----:B---3--:R-:W-:-:S03]  /*3f40*/  IMAD.MOV.U32 R10, RZ, RZ, R4 ;  /* 0x000000ffff0a7224 */ /* 0x008fc600078e0004 */
[----:B------:R-:W-:Y:S04]  /*3f50*/  SHFL.IDX PT, R29, R107, R33, 0x1f ;  /* 0x00001f216b1d7589 */ /* 0x000fe800000e0000 */
[----:B------:R-:W-:Y:S04]  /*3f60*/  SHFL.IDX PT, R28, R106, R33, 0x1f ;  /* 0x00001f216a1c7589 */ /* 0x000fe800000e0000 */
[----:B------:R-:W0:Y:S04]  /*3f70*/  SHFL.IDX PT, R31, R105, R33, 0x1f ;  /* 0x00001f21691f7589 */ /* 0x000e2800000e0000 */
[----:B------:R-:W2:Y:S04]  /*3f80*/  SHFL.IDX PT, R30, R104, R33, 0x1f ;  /* 0x00001f21681e7589 */ /* 0x000ea800000e0000 */
[----:B------:R-:W3:Y:S04]  /*3f90*/  SHFL.IDX PT, R79, R103, R33, 0x1f ;  /* 0x00001f21674f7589 */ /* 0x000ee800000e0000 */
[----:B------:R-:W4:Y:S04]  /*3fa0*/  SHFL.IDX PT, R102, R102, R33, 0x1f ;  /* 0x00001f2166667589 */ /* 0x000f2800000e0000 */
[----:B------:R0:W5:Y:S04]  /*3fb0*/  SHFL.IDX PT, R81, R101, R33, 0x1f ;  /* 0x00001f2165517589 */ /* 0x00016800000e0000 */
[----:B------:R2:W1:Y:S04]  /*3fc0*/  SHFL.IDX PT, R80, R100, R33, 0x1f ;  /* 0x00001f2164507589 */ /* 0x00046800000e0000 */
[----:B------:R3:W1:Y:S01]  /*3fd0*/  SHFL.IDX PT, R77, R99, R33, 0x1f ;  /* 0x00001f21634d7589 */ /* 0x00066200000e0000 */
[----:B0-----:R-:W-:-:S03]  /*3fe0*/  IMAD.MOV.U32 R101, RZ, RZ, R31 ;  /* 0x000000ffff657224 */ /* 0x001fc600078e001f */
[----:B------:R0:W1:Y:S01]  /*3ff0*/  SHFL.IDX PT, R76, R98, R33, 0x1f ;  /* 0x00001f21624c7589 */ /* 0x00006200000e0000 */
[----:B--2---:R-:W-:-:S03]  /*4000*/  IMAD.MOV.U32 R100, RZ, RZ, R30 ;  /* 0x000000ffff647224 */ /* 0x004fc600078e001e */
[----:B------:R-:W2:Y:S01]  /*4010*/  SHFL.IDX PT, R53, R97, R33, 0x1f ;  /* 0x00001f2161357589 */ /* 0x000ea200000e0000 */
[----:B---3--:R-:W-:Y:S02]  /*4020*/  IMAD.MOV.U32 R5, RZ, RZ, R79 ;  /* 0x000000ffff057224 */ /* 0x008fe400078e004f */
[----:B------:R-:W-:Y:S01]  /*4030*/  IMAD.MOV.U32 R99, RZ, RZ, R29 ;  /* 0x000000ffff637224 */ /* 0x000fe200078e001d */
[----:B------:R-:W3:Y:S01]  /*4040*/  SHFL.IDX PT, R52, R96, R33, 0x1f ;  /* 0x00001f2160347589 */ /* 0x000ee200000e0000 */
[----:B----4-:R-:W-:Y:S02]  /*4050*/  IMAD.MOV.U32 R4, RZ, RZ, R102 ;  /* 0x000000ffff047224 */ /* 0x010fe400078e0066 */
[----:B0-----:R-:W-:Y:S01]  /*4060*/  IMAD.MOV.U32 R98, RZ, RZ, R28 ;  /* 0x000000ffff627224 */ /* 0x001fe200078e001c */
[----:B------:R-:W0:Y:S01]  /*4070*/  SHFL.IDX PT, R51, R95, R33, 0x1f ;  /* 0x00001f215f337589 */ /* 0x000e2200000e0000 */
[----:B-----5:R-:W-:-:S03]  /*4080*/  IMAD.MOV.U32 R13, RZ, RZ, R81 ;  /* 0x000000ffff0d7224 */ /* 0x020fc600078e0051 */
[----:B------:R-:W4:Y:S04]  /*4090*/  SHFL.IDX PT, R50, R94, R33, 0x1f ;  /* 0x00001f215e327589 */ /* 0x000f2800000e0000 */
[----:B-1----:R-:W1:Y:S04]  /*40a0*/  SHFL.IDX PT, R49, R111, R33, 0x1f ;  /* 0x00001f216f317589 */ /* 0x002e6800000e0000 */
[----:B------:R-:W0:Y:S04]  /*40b0*/  SHFL.IDX PT, R48, R110, R33, 0x1f ;  /* 0x00001f216e307589 */ /* 0x000e2800000e0000 */
        /* <DEDUP_REMOVED lines=18> */
[----:B------:R5:W0:Y:S04]  /*41e0*/  SHFL.IDX PT, R26, R108, R12, 0x1f ;  /* 0x00001f0c6c1a7589 */ /* 0x000a2800000e0000 */
[----:B------:R2:W0:Y:S04]  /*41f0*/  SHFL.IDX PT, R41, R55, R83, 0x1f ;  /* 0x00001f5337297589 */ /* 0x00042800000e0000 */
[----:B------:R3:W0:Y:S01]  /*4200*/  SHFL.IDX PT, R40, R54, R83, 0x1f ;  /* 0x00001f5336287589 */ /* 0x00062200000e0000 */
[----:B-----5:R-:W-:-:S03]  /*4210*/  MOV R12, R80 ;  /* 0x00000050000c7202 */ /* 0x020fc60000000f00 */
[----:B------:R5:W0:Y:S01]  /*4220*/  SHFL.IDX PT, R39, R67, R83, 0x1f ;  /* 0x00001f5343277589 */ /* 0x000a2200000e0000 */
[----:B--2---:R-:W-:-:S03]  /*4230*/  MOV R55, R19 ;  /* 0x0000001300377202 */ /* 0x004fc60000000f00 */
[----:B------:R2:W0:Y:S01]  /*4240*/  SHFL.IDX PT, R38, R66, R83, 0x1f ;  /* 0x00001f5342267589 */ /* 0x00042200000e0000 */
[----:B---3--:R-:W-:Y:S02]  /*4250*/  IMAD.MOV.U32 R54, RZ, RZ, R78 ;  /* 0x000000ffff367224 */ /* 0x008fe400078e004e */
[----:B-----5:R-:W-:Y:S02]  /*4260*/  IMAD.MOV.U32 R67, RZ, RZ, R77 ;  /* 0x000000ffff437224 */ /* 0x020fe400078e004d */
[----:B-12-4-:R-:W-:-:S07]  /*4270*/  IMAD.MOV.U32 R66, RZ, RZ, R76 ;  /* 0x000000ffff427224 */ /* 0x016fce00078e004c */
.L_x_75:
[C---:B------:R-:W-:Y:S01]  /*4280*/  LOP3.LUT P0, RZ, R18.reuse, 0x8, RZ, 0xc0, !PT ;  /* 0x0000000812ff7812 */ /* 0x040fe2000780c0ff */
[----:B------:R-:W-:Y:S01]  /*4290*/  BSSY.RECONVERGENT B0, `(.L_x_14) ;  /* 0x0000065000007945 */ /* 0x000fe20003800200 */
[----:B0-----:R-:W-:Y:S01]  /*42a0*/  MOV R96, R14 ;  /* 0x0000000e00607202 */ /* 0x001fe20000000f00 */
[----:B------:R-:W-:Y:S01]  /*42b0*/  IMAD.MOV.U32 R97, RZ, RZ, R33 ;  /* 0x000000ffff617224 */ /* 0x000fe200078e0021 */
[----:B------:R-:W-:Y:S01]  /*42c0*/  LOP3.LUT P1, RZ, R18, 0x4, RZ, 0xc0, !PT ;  /* 0x0000000412ff7812 */ /* 0x000fe2000782c0ff */
[----:B------:R-:W-:Y:S01]  /*42d0*/  IMAD.MOV.U32 R94, RZ, RZ, R74 ;  /* 0x000000ffff5e7224 */ /* 0x000fe200078e004a */
[----:B------:R-:W-:Y:S01]  /*42e0*/  MOV R93, R63 ;  /* 0x0000003f005d7202 */ /* 0x000fe20000000f00 */
        /* <DEDUP_REMOVED lines=10> */
[----:B------:R-:W-:-:S02]  /*4390*/  IMAD.MOV.U32 R87, RZ, RZ, R59 ;  /* 0x000000ffff577224 */ /* 0x000fc400078e003b */
[----:B------:R-:W-:Y:S02]  /*43a0*/  IMAD.MOV.U32 R85, RZ, RZ, R57 ;  /* 0x000000ffff557224 */ /* 0x000fe400078e0039 */
[----:B------:R-:W-:Y:S02]  /*43b0*/  IMAD.MOV.U32 R82, RZ, RZ, R90 ;  /* 0x000000ffff527224 */ /* 0x000fe400078e005a */
[----:B------:R-:W-:Y:S02]  /*43c0*/  IMAD.MOV.U32 R83, RZ, RZ, R91 ;  /* 0x000000ffff537224 */ /* 0x000fe400078e005b */
[----:B------:R-:W-:Y:S02]  /*43d0*/  IMAD.MOV.U32 R80, RZ, RZ, R8 ;  /* 0x000000ffff507224 */ /* 0x000fe400078e0008 */
[----:B------:R-:W-:Y:S02]  /*43e0*/  IMAD.MOV.U32 R78, RZ, RZ, R6 ;  /* 0x000000ffff4e7224 */ /* 0x000fe400078e0006 */
        /* <DEDUP_REMOVED lines=13> */
[----:B------:R-:W-:Y:S01]  /*44c0*/  IMAD.MOV.U32 R15, RZ, RZ, R101 ;  /* 0x000000ffff0f7224 */ /* 0x000fe200078e0065 */
[----:B------:R-:W-:Y:S06]  /*44d0*/  @!P0 BRA `(.L_x_15) ;  /* 0x0000000400008947 */ /* 0x000fec0003800000 */
        /* <DEDUP_REMOVED lines=20> */
[----:B------:R-:W-:Y:S01]  /*4620*/  IMAD.MOV.U32 R78, RZ, RZ, R44 ;  /* 0x000000ffff4e7224 */ /* 0x000fe200078e002c */
[----:B------:R-:W-:Y:S01]  /*4630*/  MOV R44, R6 ;  /* 0x00000006002c7202 */ /* 0x000fe20000000f00 */
[----:B------:R-:W-:Y:S02]  /*4640*/  IMAD.MOV.U32 R79, RZ, RZ, R45 ;  /* 0x000000ffff4f7224 */ /* 0x000fe400078e002d */
[----:B------:R-:W-:Y:S02]  /*4650*/  IMAD.MOV.U32 R77, RZ, RZ, R43 ;  /* 0x000000ffff4d7224 */ /* 0x000fe400078e002b */
[----:B------:R-:W-:Y:S02]  /*4660*/  IMAD.MOV.U32 R72, RZ, RZ, R40 ;  /* 0x000000ffff487224 */ /* 0x000fe400078e0028 */
[----:B------:R-:W-:Y:S01]  /*4670*/  IMAD.MOV.U32 R73, RZ, RZ, R41 ;  /* 0x000000ffff497224 */ /* 0x000fe200078e0029 */
[----:B------:R-:W-:Y:S01]  /*4680*/  MOV R41, R3 ;  /* 0x0000000300297202 */ /* 0x000fe20000000f00 */
[----:B------:R-:W-:-:S02]  /*4690*/  IMAD.MOV.U32 R70, RZ, RZ, R38 ;  /* 0x000000ffff467224 */ /* 0x000fc400078e0026 */
[----:B------:R-:W-:Y:S02]  /*46a0*/  IMAD.MOV.U32 R68, RZ, RZ, R36 ;  /* 0x000000ffff447224 */ /* 0x000fe400078e0024 */
[----:B------:R-:W-:Y:S02]  /*46b0*/  IMAD.MOV.U32 R69, RZ, RZ, R37 ;  /* 0x000000ffff457224 */ /* 0x000fe400078e0025 */
[----:B------:R-:W-:Y:S01]  /*46c0*/  IMAD.MOV.U32 R32, RZ, RZ, R34 ;  /* 0x000000ffff207224 */ /* 0x000fe200078e0022 */
[----:B------:R-:W-:Y:S01]  /*46d0*/  MOV R34, R20 ;  /* 0x0000001400227202 */ /* 0x000fe20000000f00 */
[----:B------:R-:W-:Y:S02]  /*46e0*/  IMAD.MOV.U32 R33, RZ, RZ, R35 ;  /* 0x000000ffff217224 */ /* 0x000fe400078e0023 */
[----:B------:R-:W-:Y:S02]  /*46f0*/  IMAD.MOV.U32 R31, RZ, RZ, R97 ;  /* 0x000000ffff1f7224 */ /* 0x000fe400078e0061 */
[----:B------:R-:W-:-:S02]  /*4700*/  IMAD.MOV.U32 R28, RZ, RZ, R116 ;  /* 0x000000ffff1c7224 */ /* 0x000fc400078e0074 */
[----:B------:R-:W-:Y:S01]  /*4710*/  IMAD.MOV.U32 R29, RZ, RZ, R117 ;  /* 0x000000ffff1d7224 */ /* 0x000fe200078e0075 */
[----:B------:R-:W-:Y:S01]  /*4720*/  MOV R117, R99 ;  /* 0x0000006300757202 */ /* 0x000fe20000000f00 */
        /* <DEDUP_REMOVED lines=26> */
[----:B------:R-:W-:-:S07]  /*48d0*/  IMAD.MOV.U32 R97, RZ, RZ, R27 ;  /* 0x000000ffff617224 */ /* 0x000fce00078e001b */
.L_x_15:
[----:B------:R-:W-:Y:S05]  /*48e0*/  BSYNC.RECONVERGENT B0 ;  /* 0x0000000000007941 */ /* 0x000fea0003800200 */
.L_x_14:
[----:B------:R-:W-:Y:S01]  /*48f0*/  BSSY.RECONVERGENT B0, `(.L_x_16) ;  /* 0x0000072000007945 */ /* 0x000fe20003800200 */
        /* <DEDUP_REMOVED lines=113> */
.L_x_17:
[----:B------:R-:W-:Y:S05]  /*5010*/  BSYNC.RECONVERGENT B0 ;  /* 0x0000000000007941 */ /* 0x000fea0003800200 */
.L_x_16:
[----:B------:R-:W0:Y:S01]  /*5020*/  LDC.64 R4, c[0x0][0x3c8] ;  /* 0x0000f200ff047b82 */ /* 0x000e220000000a00 */
[----:B------:R-:W1:Y:S01]  /*5030*/  LDCU.128 UR4, c[0x0][0x390] ;  /* 0x00007200ff0477ac */ /* 0x000e620008000c00 */
[----:B------:R-:W-:Y:S01]  /*5040*/  SHF.R.U32.HI R18, RZ, 0x2, R18 ;  /* 0x00000002ff127819 */ /* 0x000fe20000011612 */
[----:B------:R-:W-:Y:S01]  /*5050*/  BSSY.RECONVERGENT B0, `(.L_x_18) ;  /* 0x0000068000007945 */ /* 0x000fe20003800200 */
[----:B------:R-:W-:Y:S02]  /*5060*/  IADD3 R0, P1, PT, R23, 0x20, RZ ;  /* 0x0000002017007810 */ /* 0x000fe40007f3e0ff */
[----:B------:R-:W-:Y:S02]  /*5070*/  IADD3 R15, PT, PT, -R18, RZ, RZ ;  /* 0x000000ff120f7210 */ /* 0x000fe40007ffe1ff */
[----:B------:R-:W2:Y:S01]  /*5080*/  LDC.64 R12, c[0x0][0x3a0] ;  /* 0x0000e800ff0c7b82 */ /* 0x000ea20000000a00 */
[----:B------:R-:W-:Y:S01]  /*5090*/  IMAD.X R22, RZ, RZ, R25, P1 ;  /* 0x000000ffff167224 */ /* 0x000fe200008e0619 */
[----:B------:R-:W-:-:S05]  /*50a0*/  LOP3.LUT R15, R15, 0x3, RZ, 0xc0, !PT ;  /* 0x000000030f0f7812 */ /* 0x000fca00078ec0ff */
[----:B------:R-:W-:Y:S01]  /*50b0*/  IMAD.IADD R19, R24, 0x1, R15 ;  /* 0x0000000118137824 */ /* 0x000fe200078e020f */
[----:B-1----:R-:W-:-:S04]  /*50c0*/  ISETP.GE.U32.AND P0, PT, R0, UR6, PT ;  /* 0x0000000600007c0c */ /* 0x002fc8000bf06070 */
[----:B------:R-:W-:Y:S01]  /*50d0*/  ISETP.GE.U32.AND.EX P0, PT, R22, UR7, PT, P0 ;  /* 0x0000000716007c0c */ /* 0x000fe2000bf06100 */
[----:B0-----:R-:W-:Y:S01]  /*50e0*/  IMAD R0, R25, R4, RZ ;  /* 0x0000000419007224 */ /* 0x001fe200078e02ff */
[----:B------:R-:W-:Y:S01]  /*50f0*/  IADD3 R25, P2, PT, R19, R64, RZ ;  /* 0x0000004013197210 */ /* 0x000fe20007f5e0ff */
[----:B------:R-:W-:-:S04]  /*5100*/  IMAD.WIDE.U32 R14, R23, R4, R64 ;  /* 0x00000004170e7225 */ /* 0x000fc800078e0040 */
[----:B------:R-:W-:Y:S02]  /*5110*/  IMAD R29, R23, R5, R0 ;  /* 0x00000005171d7224 */ /* 0x000fe400078e0200 */
[----:B------:R-:W-:Y:S01]  /*5120*/  IMAD.X R0, RZ, RZ, R65, P2 ;  /* 0x000000ffff007224 */ /* 0x000fe200010e0641 */
[----:B--2---:R-:W-:Y:S01]  /*5130*/  ISETP.GE.U32.AND P1, PT, R25, R12, PT ;  /* 0x0000000c1900720c */ /* 0x004fe20003f26070 */
[----:B------:R-:W-:Y:S01]  /*5140*/  IMAD.IADD R25, R15, 0x1, R29 ;  /* 0x000000010f197824 */ /* 0x000fe200078e021d */
[----:B------:R-:W-:Y:S02]  /*5150*/  LEA R30, P2, R14, UR4, 0x3 ;  /* 0x000000040e1e7c11 */ /* 0x000fe4000f8418ff */
[----:B------:R-:W-:Y:S02]  /*5160*/  ISETP.GE.U32.AND.EX P1, PT, R0, R13, PT, P1 ;  /* 0x0000000d0000720c */ /* 0x000fe40003f26110 */
[----:B------:R-:W-:Y:S02]  /*5170*/  IADD3 R15, PT, PT, -R23, UR6, RZ ;  /* 0x00000006170f7c10 */ /* 0x000fe4000fffe1ff */
[----:B------:R-:W-:-:S02]  /*5180*/  LEA.HI.X R33, R14, UR5, R25, 0x3, P2 ;  /* 0x000000050e217c11 */ /* 0x000fc400090f1c19 */
[C---:B------:R-:W-:Y:S02]  /*5190*/  SHF.L.U64.HI R0, R4.reuse, 0x6, R5 ;  /* 0x0000000604007819 */ /* 0x040fe40000010205 */
[----:B------:R-:W-:Y:S02]  /*51a0*/  SHF.L.U32 R14, R4, 0x6, RZ ;  /* 0x00000006040e7819 */ /* 0x000fe400000006ff */
[----:B------:R-:W-:-:S03]  /*51b0*/  SEL R15, R15, 0x20, P0 ;  /* 0x000000200f0f7807 */ /* 0x000fc60000000000 */
[----:B------:R-:W-:Y:S05]  /*51c0*/  @P1 BRA `(.L_x_19) ;  /* 0x0000000400301947 */ /* 0x000fea0003800000 */
[----:B------:R-:W-:-:S13]  /*51d0*/  ISETP.NE.AND P0, PT, R15, RZ, PT ;  /* 0x000000ff0f00720c */ /* 0x000fda0003f05270 */
[----:B------:R-:W-:Y:S05]  /*51e0*/  @!P0 EXIT ;  /* 0x000000000000894d */ /* 0x000fea0003800000 */
[----:B------:R-:W-:-:S05]  /*51f0*/  IMAD.SHL.U32 R19, R19, 0x8, RZ ;  /* 0x0000000813137824 */ /* 0x000fca00078e00ff */
[----:B------:R-:W-:-:S05]  /*5200*/  IADD3 R22, P0, PT, R19, R30, RZ ;  /* 0x0000001e13167210 */ /* 0x000fca0007f1e0ff */
[----:B------:R-:W-:-:S05]  /*5210*/  IMAD.X R23, RZ, RZ, R33, P0 ;  /* 0x000000ffff177224 */ /* 0x000fca00000e0621 */
[----:B------:R-:W2:Y:S01]  /*5220*/  LDG.E.64 R28, desc[UR36][R22.64] ;  /* 0x00000024161c7981 */ /* 0x000ea2000c1e1b00 */
[----:B------:R-:W-:Y:S01]  /*5230*/  ISETP.NE.AND P0, PT, R15, 0x1, PT ;  /* 0x000000010f00780c */ /* 0x000fe20003f05270 */
[----:B--2---:R-:W-:-:S07]  /*5240*/  DADD R28, R28, R116 ;  /* 0x000000001c1c7229 */ /* 0x004fce0000000074 */
[----:B------:R0:W-:Y:S05]  /*5250*/  STG.E.64 desc[UR36][R22.64], R28 ;  /* 0x0000001c16007986 */ /* 0x0001ea000c101b24 */
[----:B------:R-:W-:Y:S05]  /*5260*/  @!P0 EXIT ;  /* 0x000000000000894d */ /* 0x000fea0003800000 */
[C---:B0-----:R-:W-:Y:S01]  /*5270*/  IMAD.SHL.U32 R23, R4.reuse, 0x8, RZ ;  /* 0x0000000804177824 */ /* 0x041fe200078e00ff */
[----:B------:R-:W-:-:S04]  /*5280*/  SHF.L.U64.HI R22, R4, 0x3, R5 ;  /* 0x0000000304167819 */ /* 0x000fc80000010205 */
[----:B------:R-:W-:-:S05]  /*5290*/  IADD3 R32, P0, PT, R23, R30, RZ ;  /* 0x0000001e17207210 */ /* 0x000fca0007f1e0ff */
[----:B------:R-:W-:Y:S01]  /*52a0*/  IMAD.X R33, R22, 0x1, R33, P0 ;  /* 0x0000000116217824 */ /* 0x000fe200000e0621 */
[----:B------:R-:W-:-:S04]  /*52b0*/  IADD3 R28, P0, PT, R19, R32, RZ ;  /* 0x00000020131c7210 */ /* 0x000fc80007f1e0ff */
[----:B------:R-:W-:-:S05]  /*52c0*/  IADD3.X R29, PT, PT, RZ, R33, RZ, P0, !PT ;  /* 0x00000021ff1d7210 */ /* 0x000fca00007fe4ff */
[----:B------:R-:W2:Y:S01]  /*52d0*/  LDG.E.64 R30, desc[UR36][R28.64] ;  /* 0x000000241c1e7981 */ /* 0x000ea2000c1e1b00 */
[----:B------:R-:W-:Y:S01]  /*52e0*/  ISETP.NE.AND P0, PT, R15, 0x2, PT ;  /* 0x000000020f00780c */ /* 0x000fe20003f05270 */
[----:B--2---:R-:W-:-:S07]  /*52f0*/  DADD R30, R30, R114 ;  /* 0x000000001e1e7229 */ /* 0x004fce0000000072 */
[----:B------:R0:W-:Y:S05]  /*5300*/  STG.E.64 desc[UR36][R28.64], R30 ;  /* 0x0000001e1c007986 */ /* 0x0001ea000c101b24 */
[----:B------:R-:W-:Y:S05]  /*5310*/  @!P0 EXIT ;  /* 0x000000000000894d */ /* 0x000fea0003800000 */
[----:B------:R-:W-:-:S05]  /*5320*/  IADD3 R32, P0, PT, R32, R23, RZ ;  /* 0x0000001720207210 */ /* 0x000fca0007f1e0ff */
[----:B------:R-:W-:Y:S01]  /*5330*/  IMAD.X R33, R33, 0x1, R22, P0 ;  /* 0x0000000121217824 */ /* 0x000fe200000e0616 */
[----:B0-----:R-:W-:-:S05]  /*5340*/  IADD3 R28, P0, PT, R19, R32, RZ ;  /* 0x00000020131c7210 */ /* 0x001fca0007f1e0ff */
[----:B------:R-:W-:-:S05]  /*5350*/  IMAD.X R29, RZ, RZ, R33, P0 ;  /* 0x000000ffff1d7224 */ /* 0x000fca00000e0621 */
        /* <DEDUP_REMOVED lines=14> */
[----:B------:R-:W-:-:S04]  /*5440*/  IADD3 R32, P0, PT, R32, R23, RZ ;  /* 0x0000001720207210 */ /* 0x000fc80007f1e0ff */
[----:B------:R-:W-:Y:S02]  /*5450*/  IADD3.X R33, PT, PT, R33, R22, RZ, P0, !PT ;  /* 0x0000001621217210 */ /* 0x000fe400007fe4ff */
        /* <DEDUP_REMOVED lines=18> */
[----:B0-----:R-:W-:-:S04]  /*5580*/  IADD3 R28, P0, PT, R19, R32, RZ ;  /* 0x00000020131c7210 */ /* 0x001fc80007f1e0ff */
        /* <DEDUP_REMOVED lines=11> */
[----:B------:R-:W-:-:S05]  /*5640*/  IADD3 R25, P0, PT, R32, R23, RZ ;  /* 0x0000001720197210 */ /* 0x000fca0007f1e0ff */
[----:B------:R-:W-:Y:S01]  /*5650*/  IMAD.X R33, R33, 0x1, R22, P0 ;  /* 0x0000000121217824 */ /* 0x000fe200000e0616 */
[----:B--2---:R-:W-:-:S07]  /*5660*/  DADD R30, R30, R106 ;  /* 0x000000001e1e7229 */ /* 0x004fce000000006a */
[----:B------:R0:W-:Y:S01]  /*5670*/  STG.E.64 desc[UR36][R28.64], R30 ;  /* 0x0000001e1c007986 */ /* 0x0001e2000c101b24 */
[----:B------:R-:W-:Y:S05]  /*5680*/  BRA `(.L_x_20) ;  /* 0x0000000000107947 */ /* 0x000fea0003800000 */
.L_x_19:
[----:B------:R-:W-:-:S13]  /*5690*/  ISETP.GE.U32.AND P0, PT, R15, 0x9, PT ;  /* 0x000000090f00780c */ /* 0x000fda0003f06070 */
[----:B------:R-:W-:Y:S05]  /*56a0*/  @!P0 EXIT ;  /* 0x000000000000894d */ /* 0x000fea0003800000 */
[----:B------:R-:W-:-:S05]  /*56b0*/  IADD3 R25, P0, PT, R14, R30, RZ ;  /* 0x0000001e0e197210 */ /* 0x000fca0007f1e0ff */
[----:B------:R-:W-:-:S08]  /*56c0*/  IMAD.X R33, R0, 0x1, R33, P0 ;  /* 0x0000000100217824 */ /* 0x000fd000000e0621 */
.L_x_20:
[----:B------:R-:W-:Y:S05]  /*56d0*/  BSYNC.RECONVERGENT B0 ;  /* 0x0000000000007941 */ /* 0x000fea0003800200 */
.L_x_18:
[----:B------:R-:W-:Y:S01]  /*56e0*/  IADD3 R19, PT, PT, -R18, 0x1, RZ ;  /* 0x0000000112137810 */ /* 0x000fe20007ffe1ff */
[----:B------:R-:W-:Y:S03]  /*56f0*/  BSSY.RECONVERGENT B0, `(.L_x_21) ;  /* 0x0000059000007945 */ /* 0x000fe60003800200 */
[----:B------:R-:W-:-:S04]  /*5700*/  LOP3.LUT R19, R19, 0x3, RZ, 0xc0, !PT ;  /* 0x0000000313137812 */ /* 0x000fc800078ec0ff */
[----:B------:R-:W-:-:S04]  /*5710*/  IADD3 R19, PT, PT, R24, R19, RZ ;  /* 0x0000001318137210 */ /* 0x000fc80007ffe0ff */
[----:B------:R-:W-:-:S04]  /*5720*/  IADD3 R23, P1, PT, R19, R64, RZ ;  /* 0x0000004013177210 */ /* 0x000fc80007f3e0ff */
[----:B------:R-:W-:Y:S01]  /*5730*/  ISETP.GE.U32.AND P0, PT, R23, R12, PT ;  /* 0x0000000c1700720c */ /* 0x000fe20003f06070 */
[----:B------:R-:W-:-:S05]  /*5740*/  IMAD.X R22, RZ, RZ, R65, P1 ;  /* 0x000000ffff167224 */ /* 0x000fca00008e0641 */
[----:B------:R-:W-:Y:S01]  /*5750*/  ISETP.GE.U32.AND.EX P0, PT, R22, R13, PT, P0 ;  /* 0x0000000d1600720c */ /* 0x000fe20003f06100 */
[----:B------:R-:W-:-:S12]  /*5760*/  VIADD R22, R15, 0xfffffff8 ;  /* 0xfffffff80f167836 */ /* 0x000fd80000000000 */
[----:B------:R-:W-:Y:S05]  /*5770*/  @!P0 BRA `(.L_x_22) ;  /* 0x0000000000148947 */ /* 0x000fea0003800000 */
[----:B------:R-:W-:-:S13]  /*5780*/  ISETP.GE.U32.AND P0, PT, R22, 0x9, PT ;  /* 0x000000091600780c */ /* 0x000fda0003f06070 */
[----:B------:R-:W-:Y:S05]  /*5790*/  @!P0 EXIT ;  /* 0x000000000000894d */ /* 0x000fea0003800000 */
[----:B0-----:R-:W-:-:S05]  /*57a0*/  IADD3 R30, P0, PT, R25, R14, RZ ;  /* 0x0000000e191e7210 */ /* 0x001fca0007f1e0ff */
[----:B------:R-:W-:Y:S01]  /*57b0*/  IMAD.X R25, R33, 0x1, R0, P0 ;  /* 0x0000000121197824 */ /* 0x000fe200000e0600 */
[----:B------:R-:W-:Y:S07]  /*57c0*/  BRA `(.L_x_23) ;  /* 0x00000004002c7947 */ /* 0x000fee0003800000 */
.L_x_22:
[----:B------:R-:W-:-:S13]  /*57d0*/  ISETP.NE.AND P0, PT, R22, RZ, PT ;  /* 0x000000ff1600720c */ /* 0x000fda0003f05270 */
[----:B------:R-:W-:Y:S05]  /*57e0*/  @!P0 EXIT ;  /* 0x000000000000894d */ /* 0x000fea0003800000 */
[----:B------:R-:W-:-:S05]  /*57f0*/  IMAD.SHL.U32 R19, R19, 0x8, RZ ;  /* 0x0000000813137824 */ /* 0x000fca00078e00ff */
[----:B------:R-:W-:-:S04]  /*5800*/  IADD3 R22, P0, PT, R19, R25, RZ ;  /* 0x0000001913167210 */ /* 0x000fc80007f1e0ff */
[----:B------:R-:W-:-:S05]  /*5810*/  IADD3.X R23, PT, PT, RZ, R33, RZ, P0, !PT ;  /* 0x00000021ff177210 */ /* 0x000fca00007fe4ff */
[----:B0-----:R-:W2:Y:S01]  /*5820*/  LDG.E.64 R28, desc[UR36][R22.64] ;  /* 0x00000024161c7981 */ /* 0x001ea2000c1e1b00 */
[----:B------:R-:W-:Y:S01]  /*5830*/  ISETP.NE.AND P0, PT, R15, 0x9, PT ;  /* 0x000000090f00780c */ /* 0x000fe20003f05270 */
[----:B--2---:R-:W-:-:S07]  /*5840*/  DADD R28, R28, R104 ;  /* 0x000000001c1c7229 */ /* 0x004fce0000000068 */
[----:B------:R0:W-:Y:S05]  /*5850*/  STG.E.64 desc[UR36][R22.64], R28 ;  /* 0x0000001c16007986 */ /* 0x0001ea000c101b24 */
[----:B------:R-:W-:Y:S05]  /*5860*/  @!P0 EXIT ;  /* 0x000000000000894d */ /* 0x000fea0003800000 */
[C---:B------:R-:W-:Y:S01]  /*5870*/  IMAD.SHL.U32 R31, R4.reuse, 0x8, RZ ;  /* 0x00000008041f7824 */ /* 0x040fe200078e00ff */
[----:B------:R-:W-:-:S04]  /*5880*/  SHF.L.U64.HI R32, R4, 0x3, R5 ;  /* 0x0000000304207819 */ /* 0x000fc80000010205 */
        /* <DEDUP_REMOVED lines=59> */
[----:B------:R-:W-:-:S05]  /*5c40*/  IADD3 R30, P0, PT, R30, R31, RZ ;  /* 0x0000001f1e1e7210 */ /* 0x000fca0007f1e0ff */
[----:B------:R-:W-:Y:S01]  /*5c50*/  IMAD.X R25, R25, 0x1, R32, P0 ;  /* 0x0000000119197824 */ /* 0x000fe200000e0620 */
[----:B--2---:R-:W-:-:S07]  /*5c60*/  DADD R28, R28, R60 ;  /* 0x000000001c1c7229 */ /* 0x004fce000000003c */
[----:B------:R0:W-:Y:S04]  /*5c70*/  STG.E.64 desc[UR36][R22.64], R28 ;  /* 0x0000001c16007986 */ /* 0x0001e8000c101b24 */
.L_x_23:
[----:B------:R-:W-:Y:S05]  /*5c80*/  BSYNC.RECONVERGENT B0 ;  /* 0x0000000000007941 */ /* 0x000fea0003800200 */
.L_x_21:
[----:B------:R-:W-:Y:S01]  /*5c90*/  IADD3 R19, PT, PT, -R18, 0x2, RZ ;  /* 0x0000000212137810 */ /* 0x000fe20007ffe1ff */
[----:B------:R-:W-:Y:S03]  /*5ca0*/  BSSY.RECONVERGENT B0, `(.L_x_24) ;  /* 0x0000059000007945 */ /* 0x000fe60003800200 */
[----:B------:R-:W-:-:S05]  /*5cb0*/  LOP3.LUT R19, R19, 0x3, RZ, 0xc0, !PT ;  /* 0x0000000313137812 */ /* 0x000fca00078ec0ff */
[----:B------:R-:W-:-:S05]  /*5cc0*/  IMAD.IADD R19, R24, 0x1, R19 ;  /* 0x0000000118137824 */ /* 0x000fca00078e0213 */
[----:B0-----:R-:W-:-:S04]  /*5cd0*/  IADD3 R23, P1, PT, R19, R64, RZ ;  /* 0x0000004013177210 */ /* 0x001fc80007f3e0ff */
[----:B------:R-:W-:Y:S01]  /*5ce0*/  ISETP.GE.U32.AND P0, PT, R23, R12, PT ;  /* 0x0000000c1700720c */ /* 0x000fe20003f06070 */
[----:B------:R-:W-:-:S05]  /*5cf0*/  IMAD.X R22, RZ, RZ, R65, P1 ;  /* 0x000000ffff167224 */ /* 0x000fca00008e0641 */
[----:B------:R-:W-:Y:S01]  /*5d00*/  ISETP.GE.U32.AND.EX P0, PT, R22, R13, PT, P0 ;  /* 0x0000000d1600720c */ /* 0x000fe20003f06100 */
[----:B------:R-:W-:-:S12]  /*5d10*/  VIADD R22, R15, 0xfffffff0 ;  /* 0xfffffff00f167836 */ /* 0x000fd80000000000 */
[----:B------:R-:W-:Y:S05]  /*5d20*/  @!P0 BRA `(.L_x_25) ;  /* 0x0000000000148947 */ /* 0x000fea0003800000 */
[----:B------:R-:W-:-:S13]  /*5d30*/  ISETP.GE.U32.AND P0, PT, R22, 0x9, PT ;  /* 0x000000091600780c */ /* 0x000fda0003f06070 */
[----:B------:R-:W-:Y:S05]  /*5d40*/  @!P0 EXIT ;  /* 0x000000000000894d */ /* 0x000fea0003800000 */
[----:B------:R-:W-:-:S04]  /*5d50*/  IADD3 R17, P0, PT, R30, R14, RZ ;  /* 0x0000000e1e117210 */ /* 0x000fc80007f1e0ff */
[----:B------:R-:W-:Y:S01]  /*5d60*/  IADD3.X R14, PT, PT, R25, R0, RZ, P0, !PT ;  /* 0x00000000190e7210 */ /* 0x000fe200007fe4ff */
[----:B------:R-:W-:Y:S08]  /*5d70*/  BRA `(.L_x_26) ;  /* 0x00000004002c7947 */ /* 0x000ff00003800000 */
.L_x_25:
        /* <DEDUP_REMOVED lines=10> */
[C---:B------:R-:W-:Y:S01]  /*5e20*/  IMAD.SHL.U32 R31, R4.reuse, 0x8, RZ ;  /* 0x00000008041f7824 */ /* 0x040fe200078e00ff */
[----:B------:R-:W-:-:S04]  /*5e30*/  SHF.L.U64.HI R32, R4, 0x3, R5 ;  /* 0x0000000304207819 */ /* 0x000fc80000010205 */
        /* <DEDUP_REMOVED lines=58> */
[----:B------:R-:W2:Y:S02]  /*61e0*/  LDG.E.64 R16, desc[UR36][R10.64] ;  /* 0x000000240a107981 */ /* 0x000ea4000c1e1b00 */
[----:B--2---:R-:W-:Y:S01]  /*61f0*/  DADD R8, R16, R8 ;  /* 0x0000000010087229 */ /* 0x004fe20000000008 */
[----:B------:R-:W-:-:S06]  /*6200*/  IADD3 R17, P0, PT, R0, R31, RZ ;  /* 0x0000001f00117210 */ /* 0x000fcc0007f1e0ff */
[----:B------:R0:W-:Y:S01]  /*6210*/  STG.E.64 desc[UR36][R10.64], R8 ;  /* 0x000000080a007986 */ /* 0x0001e2000c101b24 */
[----:B------:R-:W-:-:S07]  /*6220*/  IMAD.X R14, R14, 0x1, R32, P0 ;  /* 0x000000010e0e7824 */ /* 0x000fce00000e0620 */
.L_x_26:
[----:B------:R-:W-:Y:S05]  /*6230*/  BSYNC.RECONVERGENT B0 ;  /* 0x0000000000007941 */ /* 0x000fea0003800200 */
.L_x_24:
[----:B0-----:R-:W-:Y:S02]  /*6240*/  LOP3.LUT R9, R18, 0x3, RZ, 0xc, !PT ;  /* 0x0000000312097812 */ /* 0x001fe400078e0cff */
[----:B------:R-:W-:-:S03]  /*6250*/  ISETP.NE.AND P0, PT, R15, 0x18, PT ;  /* 0x000000180f00780c */ /* 0x000fc60003f05270 */
[----:B------:R-:W-:-:S05]  /*6260*/  IMAD.IADD R9, R24, 0x1, R9 ;  /* 0x0000000118097824 */ /* 0x000fca00078e0209 */
[----:B------:R-:W-:-:S04]  /*6270*/  IADD3 R11, P2, PT, R9, R64, RZ ;  /* 0x00000040090b7210 */ /* 0x000fc80007f5e0ff */
[----:B------:R-:W-:Y:S02]  /*6280*/  ISETP.GE.U32.AND P1, PT, R11, R12, PT ;  /* 0x0000000c0b00720c */ /* 0x000fe40003f26070 */
[----:B------:R-:W-:-:S04]  /*6290*/  IADD3.X R64, PT, PT, RZ, R65, RZ, P2, !PT ;  /* 0x00000041ff407210 */ /* 0x000fc800017fe4ff */
[----:B------:R-:W-:-:S13]  /*62a0*/  ISETP.GE.U32.OR.EX P0, PT, R64, R13, !P0, P1 ;  /* 0x0000000d4000720c */ /* 0x000fda0004706510 */
[----:B------:R-:W-:Y:S05]  /*62b0*/  @P0 EXIT ;  /* 0x000000000000094d */ /* 0x000fea0003800000 */
        /* <DEDUP_REMOVED lines=10> */
[----:B------:R-:W-:-:S04]  /*6360*/  IADD3 R17, P0, PT, R17, R8, RZ ;  /* 0x0000000811117210 */ /* 0x000fc80007f1e0ff */
[----:B------:R-:W-:Y:S02]  /*6370*/  IADD3.X R14, PT, PT, R14, R9, RZ, P0, !PT ;  /* 0x000000090e0e7210 */ /* 0x000fe400007fe4ff */
[----:B------:R-:W-:-:S05]  /*6380*/  IADD3 R4, P0, PT, R0, R17, RZ ;  /* 0x0000001100047210 */ /* 0x000fca0007f1e0ff */
        /* <DEDUP_REMOVED lines=33> */
[----:B0-----:R-:W-:-:S04]  /*65a0*/  IADD3 R4, P0, P1, R0, R17, R8 ;  /* 0x0000001100047210 */ /* 0x001fc8000791e008 */
[----:B------:R-:W-:-:S05]  /*65b0*/  IADD3.X R5, PT, PT, RZ, R14, R9, P0, P1 ;  /* 0x0000000eff057210 */ /* 0x000fca00007e2409 */
[----:B------:R-:W2:Y:S01]  /*65c0*/  LDG.E.64 R2, desc[UR36][R4.64] ;  /* 0x0000002404027981 */ /* 0x000ea2000c1e1b00 */
[----:B------:R-:W-:Y:S01]  /*65d0*/  ISETP.NE.AND P0, PT, R15, 0x1e, PT ;  /* 0x0000001e0f00780c */ /* 0x000fe20003f05270 */
[----:B--2---:R-:W-:-:S07]  /*65e0*/  DADD R2, R2, R36 ;  /* 0x0000000002027229 */ /* 0x004fce0000000024 */
[----:B------:R0:W-:Y:S05]  /*65f0*/  STG.E.64 desc[UR36][R4.64], R2 ;  /* 0x0000000204007986 */ /* 0x0001ea000c101b24 */
[----:B------:R-:W-:Y:S05]  /*6600*/  @!P0 EXIT ;  /* 0x000000000000894d */ /* 0x000fea0003800000 */
[----:B0-----:R-:W-:-:S04]  /*6610*/  IADD3 R4, P0, PT, R4, R8, RZ ;  /* 0x0000000804047210 */ /* 0x001fc80007f1e0ff */
[----:B------:R-:W-:-:S05]  /*6620*/  IADD3.X R5, PT, PT, R5, R9, RZ, P0, !PT ;  /* 0x0000000905057210 */ /* 0x000fca00007fe4ff */
[----:B------:R-:W2:Y:S01]  /*6630*/  LDG.E.64 R2, desc[UR36][R4.64] ;  /* 0x0000002404027981 */ /* 0x000ea2000c1e1b00 */
[----:B------:R-:W-:Y:S01]  /*6640*/  ISETP.NE.AND P0, PT, R15, 0x1f, PT ;  /* 0x0000001f0f00780c */ /* 0x000fe20003f05270 */
[----:B--2---:R-:W-:-:S07]  /*6650*/  DADD R2, R2, R34 ;  /* 0x0000000002027229 */ /* 0x004fce0000000022 */
[----:B------:R0:W-:Y:S05]  /*6660*/  STG.E.64 desc[UR36][R4.64], R2 ;  /* 0x0000000204007986 */ /* 0x0001ea000c101b24 */
[----:B------:R-:W-:Y:S05]  /*6670*/  @!P0 EXIT ;  /* 0x000000000000894d */ /* 0x000fea0003800000 */
[----:B0-----:R-:W-:-:S05]  /*6680*/  IADD3 R2, P0, PT, R4, R8, RZ ;  /* 0x0000000804027210 */ /* 0x001fca0007f1e0ff */
[----:B------:R-:W-:-:S05]  /*6690*/  IMAD.X R3, R5, 0x1, R9, P0 ;  /* 0x0000000105037824 */ /* 0x000fca00000e0609 */
[----:B------:R-:W2:Y:S02]  /*66a0*/  LDG.E.64 R4, desc[UR36][R2.64] ;  /* 0x0000002402047981 */ /* 0x000ea4000c1e1b00 */
[----:B--2---:R-:W-:-:S07]  /*66b0*/  DADD R4, R4, R96 ;  /* 0x0000000004047229 */ /* 0x004fce0000000060 */
[----:B------:R-:W-:Y:S01]  /*66c0*/  STG.E.64 desc[UR36][R2.64], R4 ;  /* 0x0000000402007986 */ /* 0x000fe2000c101b24 */
[----:B------:R-:W-:Y:S05]  /*66d0*/  EXIT ;  /* 0x000000000000794d */ /* 0x000fea0003800000 */
.L_x_13:
[----:B------:R-:W-:Y:S01]  /*66e0*/  IMAD.MOV.U32 R13, RZ, RZ, R89 ;  /* 0x000000ffff0d7224 */ /* 0x000fe200078e0059 */
[----:B------:R-:W-:Y:S01]  /*66f0*/  MOV R15, 0xffffffff ;  /* 0xffffffff000f7802 */ /* 0x000fe20000000f00 */
[----:B------:R-:W-:Y:S01]  /*6700*/  IMAD.MOV.U32 R11, RZ, RZ, 0x1f ;  /* 0x0000001fff0b7424 */ /* 0x000fe200078e00ff */
[C---:B------:R-:W-:Y:S02]  /*6710*/  LOP3.LUT R33, R18.reuse, 0x1f, RZ, 0xc0, !PT ;  /* 0x0000001f12217812 */ /* 0x040fe400078ec0ff */
[----:B------:R-:W-:-:S07]  /*6720*/  IADD3 R0, PT, PT, R18, 0xc, RZ ;  /* 0x0000000c12007810 */ /* 0x000fce0007ffe0ff */
[----:B-1----:R-:W-:Y:S05]  /*6730*/  WARPSYNC.COLLECTIVE R15, `(.L_x_27) ;  /* 0x000000000f087348 */ /* 0x002fea0003c00000 */
[----:B------:R0:W2:Y:S02]  /*6740*/  SHFL.IDX P6, R14, R13, R12, R11 ;  /* 0x0000000c0d0e7389 */ /* 0x0000a400000c000b */
[----:B012---:R-:W-:Y:S05]  /*6750*/  ENDCOLLECTIVE ;  /* 0x000000000000791b */ /* 0x007fea0003800000 */
.L_x_27:
[----:B------:R-:W-:Y:S02]  /*6760*/  LOP3.LUT R33, R33, 0x8, RZ, 0x3c, !PT ;  /* 0x0000000821217812 */ /* 0x000fe400078e3cff */
[----:B------:R-:W-:Y:S01]  /*6770*/  LOP3.LUT R29, R0, 0xf, RZ, 0xc0, !PT ;  /* 0x0000000f001d7812 */ /* 0x000fe200078ec0ff */
[----:B------:R-:W-:Y:S02]  /*6780*/  IMAD.MOV.U32 R13, RZ, RZ, R88 ;  /* 0x000000ffff0d7224 */ /* 0x000fe400078e0058 */
[----:B------:R-:W-:-:S07]  /*6790*/  IMAD.MOV.U32 R9, RZ, RZ, R14 ;  /* 0x000000ffff097224 */ /* 0x000fce00078e000e */
[----:B------:R-:W-:Y:S05]  /*67a0*/  WARPSYNC.COLLECTIVE R15, `(.L_x_28) ;  /* 0x000000000f087348 */ /* 0x000fea0003c00000 */
[----:B------:R0:W1:Y:S02]  /*67b0*/  SHFL.IDX P6, R14, R13, R12, R11 ;  /* 0x0000000c0d0e7389 */ /* 0x00006400000c000b */
[----:B01----:R-:W-:Y:S05]  /*67c0*/  ENDCOLLECTIVE ;  /* 0x000000000000791b */ /* 0x003fea0003800000 */
.L_x_28:
[----:B------:R-:W-:Y:S02]  /*67d0*/  IMAD.MOV.U32 R13, RZ, RZ, R87 ;  /* 0x000000ffff0d7224 */ /* 0x000fe400078e0057 */
[----:B------:R-:W-:-:S07]  /*67e0*/  IMAD.MOV.U32 R8, RZ, RZ, R14 ;  /* 0x000000ffff087224 */ /* 0x000fce00078e000e */
[----:B------:R-:W-:Y:S05]  /*67f0*/  WARPSYNC.COLLECTIVE R15, `(.L_x_29) ;  /* 0x000000000f087348 */ /* 0x000fea0003c00000 */
[----:B------:R0:W1:Y:S02]  /*6800*/  SHFL.IDX P6, R14, R13, R12, R11 ;  /* 0x0000000c0d0e7389 */ /* 0x00006400000c000b */
[----:B01----:R-:W-:Y:S05]  /*6810*/  ENDCOLLECTIVE ;  /* 0x000000000000791b */ /* 0x003fea0003800000 */
.L_x_29:
[----:B------:R-:W-:Y:S02]  /*6820*/  IMAD.MOV.U32 R13, RZ, RZ, R86 ;  /* 0x000000ffff0d7224 */ /* 0x000fe400078e0056 */
[----:B------:R-:W-:-:S07]  /*6830*/  IMAD.MOV.U32 R7, RZ, RZ, R14 ;  /* 0x000000ffff077224 */ /* 0x000fce00078e000e */
[----:B------:R-:W-:Y:S05]  /*6840*/  WARPSYNC.COLLECTIVE R15, `(.L_x_30) ;  /* 0x000000000f087348 */ /* 0x000fea0003c00000 */
[----:B------:R0:W1:Y:S02]  /*6850*/  SHFL.IDX P6, R14, R13, R12, R11 ;  /* 0x0000000c0d0e7389 */ /* 0x00006400000c000b */
[----:B01----:R-:W-:Y:S05]  /*6860*/  ENDCOLLECTIVE ;  /* 0x000000000000791b */ /* 0x003fea0003800000 */
.L_x_30:
[----:B------:R-:W-:Y:S01]  /*6870*/  IMAD.MOV.U32 R13, RZ, RZ, R85 ;  /* 0x000000ffff0d7224 */ /* 0x000fe200078e0055 */
[----:B------:R-:W-:-:S07]  /*6880*/  MOV R6, R14 ;  /* 0x0000000e00067202 */ /* 0x000fce0000000f00 */
[----:B------:R-:W-:Y:S05]  /*6890*/  WARPSYNC.COLLECTIVE R15, `(.L_x_31) ;  /* 0x000000000f087348 */ /* 0x000fea0003c00000 */
[----:B------:R0:W1:Y:S02]  /*68a0*/  SHFL.IDX P6, R14, R13, R12, R11 ;  /* 0x0000000c0d0e7389 */ /* 0x00006400000c000b */
[----:B01----:R-:W-:Y:S05]  /*68b0*/  ENDCOLLECTIVE ;  /* 0x000000000000791b */ /* 0x003fea0003800000 */
.L_x_31:
[----:B------:R-:W-:Y:S02]  /*68c0*/  IMAD.MOV.U32 R13, RZ, RZ, R84 ;  /* 0x000000ffff0d7224 */ /* 0x000fe400078e0054 */
[----:B------:R-:W-:-:S07]  /*68d0*/  IMAD.MOV.U32 R5, RZ, RZ, R14 ;  /* 0x000000ffff057224 */ /* 0x000fce00078e000e */
[----:B------:R-:W-:Y:S05]  /*68e0*/  WARPSYNC.COLLECTIVE R15, `(.L_x_32) ;  /* 0x000000000f087348 */ /* 0x000fea0003c00000 */
[----:B------:R0:W1:Y:S02]  /*68f0*/  SHFL.IDX P6, R14, R13, R12, R11 ;  /* 0x0000000c0d0e7389 */ /* 0x00006400000c000b */
[----:B01----:R-:W-:Y:S05]  /*6900*/  ENDCOLLECTIVE ;  /* 0x000000000000791b */ /* 0x003fea0003800000 */
.L_x_32:
[----:B------:R-:W-:Y:S01]  /*6910*/  IMAD.MOV.U32 R13, RZ, RZ, R83 ;  /* 0x000000ffff0d7224 */ /* 0x000fe200078e0053 */
[----:B------:R-:W-:Y:S02]  /*6920*/  LOP3.LUT R83, R29, 0x10, R18, 0xf8, !PT ;  /* 0x000000101d537812 */ /* 0x000fe400078ef812 */
[----:B------:R-:W-:-:S07]  /*6930*/  MOV R4, R14 ;  /* 0x0000000e00047202 */ /* 0x000fce0000000f00 */
[----:B------:R-:W-:Y:S05]  /*6940*/  WARPSYNC.COLLECTIVE R15, `(.L_x_33) ;  /* 0x000000000f087348 */ /* 0x000fea0003c00000 */
[----:B------:R0:W1:Y:S02]  /*6950*/  SHFL.IDX P6, R14, R13, R12, R11 ;  /* 0x0000000c0d0e7389 */ /* 0x00006400000c000b */
[----:B01----:R-:W-:Y:S05]  /*6960*/  ENDCOLLECTIVE ;  /* 0x000000000000791b */ /* 0x003fea0003800000 */
.L_x_33:
[----:B------:R-:W-:Y:S02]  /*6970*/  IMAD.MOV.U32 R10, RZ, RZ, R4 ;  /* 0x000000ffff0a7224 */ /* 0x000fe400078e0004 */
[----:B------:R-:W-:Y:S02]  /*6980*/  IMAD.MOV.U32 R13, RZ, RZ, R82 ;  /* 0x000000ffff0d7224 */ /* 0x000fe400078e0052 */
[----:B------:R-:W-:-:S07]  /*6990*/  IMAD.MOV.U32 R3, RZ, RZ, R14 ;  /* 0x000000ffff037224 */ /* 0x000fce00078e000e */
[----:B------:R-:W-:Y:S05]  /*69a0*/  WARPSYNC.COLLECTIVE R15, `(.L_x_34) ;  /* 0x000000000f087348 */ /* 0x000fea0003c00000 */
[----:B------:R0:W1:Y:S02]  /*69b0*/  SHFL.IDX P6, R14, R13, R12, R11 ;  /* 0x0000000c0d0e7389 */ /* 0x00006400000c000b */
[----:B01----:R-:W-:Y:S05]  /*69c0*/  ENDCOLLECTIVE ;  /* 0x000000000000791b */ /* 0x003fea0003800000 */
.L_x_34:
[----:B------:R-:W-:Y:S01]  /*69d0*/  IMAD.MOV.U32 R13, RZ, RZ, R81 ;  /* 0x000000ffff0d7224 */ /* 0x000fe200078e0051 */
[----:B------:R-:W-:-:S07]  /*69e0*/  MOV R2, R14 ;  /* 0x0000000e00027202 */ /* 0x000fce0000000f00 */
[----:B------:R-:W-:Y:S05]  /*69f0*/  WARPSYNC.COLLECTIVE R15, `(.L_x_35) ;  /* 0x000000000f087348 */ /* 0x000fea0003c00000 */
[----:B------:R0:W1:Y:S02]  /*6a00*/  SHFL.IDX P6, R14, R13, R12, R11 ;  /* 0x0000000c0d0e7389 */ /* 0x00006400000c000b */
[----:B01----:R-:W-:Y:S05]  /*6a10*/  ENDCOLLECTIVE ;  /* 0x000000000000791b */ /* 0x003fea0003800000 */
.L_x_35:
[----:B------:R-:W-:Y:S02]  /*6a20*/  IMAD.MOV.U32 R13, RZ, RZ, R80 ;  /* 0x000000ffff0d7224 */ /* 0x000fe400078e0050 */
[----:B------:R-:W-:-:S07]  /*6a30*/  IMAD.MOV.U32 R17, RZ, RZ, R14 ;  /* 0x000000ffff117224 */ /* 0x000fce00078e000e */
[----:B------:R-:W-:Y:S05]  /*6a40*/  WARPSYNC.COLLECTIVE R15, `(.L_x_36) ;  /* 0x000000000f087348 */ /* 0x000fea0003c00000 */
[----:B------:R0:W1:Y:S02]  /*6a50*/  SHFL.IDX P6, R14, R13, R12, R11 ;  /* 0x0000000c0d0e7389 */ /* 0x00006400000c000b */
[----:B01----:R-:W-:Y:S05]  /*6a60*/  ENDCOLLECTIVE ;  /* 0x000000000000791b */ /* 0x003fea0003800000 */
.L_x_36:
[----:B------:R-:W-:Y:S01]  /*6a70*/  IMAD.MOV.U32 R13, RZ, RZ, R79 ;  /* 0x000000ffff0d7224 */ /* 0x000fe200078e004f */
[----:B------:R-:W-:-:S07]  /*6a80*/  MOV R16, R14 ;  /* 0x0000000e00107202 */ /* 0x000fce0000000f00 */
[----:B------:R-:W-:Y:S05]  /*6a90*/  WARPSYNC.COLLECTIVE R15, `(.L_x_37) ;  /* 0x000000000f087348 */ /* 0x000fea0003c00000 */
[----:B------:R0:W1:Y:S02]  /*6aa0*/  SHFL.IDX P6, R14, R13, R12, R11 ;  /* 0x0000000c0d0e7389 */ /* 0x00006400000c000b */
[----:B01----:R-:W-:Y:S05]  /*6ab0*/  ENDCOLLECTIVE ;  /* 0x000000000000791b */ /* 0x003fea0003800000 */
.L_x_37:
[----:B------:R-:W-:Y:S02]  /*6ac0*/  IMAD.MOV.U32 R13, RZ, RZ, R78 ;  /* 0x000000ffff0d7224 */ /* 0x000fe400078e004e */
[----:B------:R-:W-:-:S07]  /*6ad0*/  IMAD.MOV.U32 R19, RZ, RZ, R14 ;  /* 0x000000ffff137224 */ /* 0x000fce00078e000e */
[----:B------:R-:W-:Y:S05]  /*6ae0*/  WARPSYNC.COLLECTIVE R15, `(.L_x_38) ;  /* 0x000000000f087348 */ /* 0x000fea0003c00000 */
[----:B------:R0:W1:Y:S02]  /*6af0*/  SHFL.IDX P6, R14, R13, R12, R11 ;  /* 0x0000000c0d0e7389 */ /* 0x00006400000c000b */
[----:B01----:R-:W-:Y:S05]  /*6b00*/  ENDCOLLECTIVE ;  /* 0x000000000000791b */ /* 0x003fea0003800000 */
.L_x_38:
[----:B------:R-:W-:Y:S01]  /*6b10*/  IMAD.MOV.U32 R13, RZ, RZ, R77 ;  /* 0x000000ffff0d7224 */ /* 0x000fe200078e004d */
[----:B------:R-:W-:-:S07]  /*6b20*/  MOV R78, R14 ;  /* 0x0000000e004e7202 */ /* 0x000fce0000000f00 */
[----:B------:R-:W-:Y:S05]  /*6b30*/  WARPSYNC.COLLECTIVE R15, `(.L_x_39) ;  /* 0x000000000f087348 */ /* 0x000fea0003c00000 */
[----:B------:R0:W1:Y:S02]  /*6b40*/  SHFL.IDX P6, R14, R13, R12, R11 ;  /* 0x0000000c0d0e7389 */ /* 0x00006400000c000b */
[----:B01----:R-:W-:Y:S05]  /*6b50*/  ENDCOLLECTIVE ;  /* 0x000000000000791b */ /* 0x003fea0003800000 */
.L_x_39:
[----:B------:R-:W-:Y:S02]  /*6b60*/  IMAD.MOV.U32 R13, RZ, RZ, R76 ;  /* 0x000000ffff0d7224 */ /* 0x000fe400078e004c */
[----:B------:R-:W-:-:S07]  /*6b70*/  IMAD.MOV.U32 R21, RZ, RZ, R14 ;  /* 0x000000ffff157224 */ /* 0x000fce00078e000e */
[----:B------:R-:W-:Y:S05]  /*6b80*/  WARPSYNC.COLLECTIVE R15, `(.L_x_40) ;  /* 0x000000000f087348 */ /* 0x000fea0003c00000 */
[----:B------:R0:W1:Y:S02]  /*6b90*/  SHFL.IDX P6, R14, R13, R12, R11 ;  /* 0x0000000c0d0e7389 */ /* 0x00006400000c000b */
[----:B01----:R-:W-:Y:S05]  /*6ba0*/  ENDCOLLECTIVE ;  /* 0x000000000000791b */ /* 0x003fea0003800000 */
.L_x_40:
[----:B------:R-:W-:Y:S01]  /*6bb0*/  IMAD.MOV.U32 R13, RZ, RZ, R109 ;  /* 0x000000ffff0d7224 */ /* 0x000fe200078e006d */
[----:B------:R-:W-:-:S07]  /*6bc0*/  MOV R20, R14 ;  /* 0x0000000e00147202 */ /* 0x000fce0000000f00 */
[----:B------:R-:W-:Y:S05]  /*6bd0*/  WARPSYNC.COLLECTIVE R15, `(.L_x_41) ;  /* 0x000000000f087348 */ /* 0x000fea0003c00000 */
[----:B------:R0:W1:Y:S02]  /*6be0*/  SHFL.IDX P6, R14, R13, R12, R11 ;  /* 0x0000000c0d0e7389 */ /* 0x00006400000c000b */
[----:B01----:R-:W-:Y:S05]  /*6bf0*/  ENDCOLLECTIVE ;  /* 0x000000000000791b */ /* 0x003fea0003800000 */
.L_x_41:
[----:B------:R-:W-:Y:S02]  /*6c00*/  IMAD.MOV.U32 R13, RZ, RZ, R108 ;  /* 0x000000ffff0d7224 */ /* 0x000fe400078e006c */
[----:B------:R-:W-:-:S07]  /*6c10*/  IMAD.MOV.U32 R27, RZ, RZ, R14 ;  /* 0x000000ffff1b7224 */ /* 0x000fce00078e000e */
[----:B------:R-:W-:Y:S05]  /*6c20*/  WARPSYNC.COLLECTIVE R15, `(.L_x_42) ;  /* 0x000000000f087348 */ /* 0x000fea0003c00000 */
[----:B------:R0:W1:Y:S02]  /*6c30*/  SHFL.IDX P6, R14, R13, R12, R11 ;  /* 0x0000000c0d0e7389 */ /* 0x00006400000c000b */
[----:B01----:R-:W-:Y:S05]  /*6c40*/  ENDCOLLECTIVE ;  /* 0x000000000000791b */ /* 0x003fea0003800000 */
.L_x_42:
[----:B------:R-:W-:Y:S02]  /*6c50*/  IMAD.MOV.U32 R13, RZ, RZ, R107 ;  /* 0x000000ffff0d7224 */ /* 0x000fe400078e006b */
[----:B------:R-:W-:Y:S01]  /*6c60*/  IMAD.MOV.U32 R12, RZ, RZ, R33 ;  /* 0x000000ffff0c7224 */ /* 0x000fe200078e0021 */
[----:B------:R-:W-:-:S07]  /*6c70*/  MOV R26, R14 ;  /* 0x0000000e001a7202 */ /* 0x000fce0000000f00 */
[----:B------:R-:W-:Y:S05]  /*6c80*/  WARPSYNC.COLLECTIVE R15, `(.L_x_43) ;  /* 0x000000000f087348 */ /* 0x000fea0003c00000 */
[----:B------:R0:W1:Y:S02]  /*6c90*/  SHFL.IDX P6, R14, R13, R12, R11 ;  /* 0x0000000c0d0e7389 */ /* 0x00006400000c000b */
[----:B01----:R-:W-:Y:S05]  /*6ca0*/  ENDCOLLECTIVE ;  /* 0x000000000000791b */ /* 0x003fea0003800000 */
.L_x_43:
[----:B------:R-:W-:Y:S01]  /*6cb0*/  MOV R13, R106 ;  /* 0x0000006a000d7202 */ /* 0x000fe20000000f00 */
[----:B------:R-:W-:-:S07]  /*6cc0*/  IMAD.MOV.U32 R29, RZ, RZ, R14 ;  /* 0x000000ffff1d7224 */ /* 0x000fce00078e000e */
[----:B------:R-:W-:Y:S05]  /*6cd0*/  WARPSYNC.COLLECTIVE R15, `(.L_x_44) ;  /* 0x000000000f087348 */ /* 0x000fea0003c00000 */
[----:B------:R0:W1:Y:S02]  /*6ce0*/  SHFL.IDX P6, R14, R13, R12, R11 ;  /* 0x0000000c0d0e7389 */ /* 0x00006400000c000b */
[----:B01----:R-:W-:Y:S05]  /*6cf0*/  ENDCOLLECTIVE ;  /* 0x000000000000791b */ /* 0x003fea0003800000 */
.L_x_44:
[----:B------:R-:W-:Y:S02]  /*6d00*/  IMAD.MOV.U32 R13, RZ, RZ, R105 ;  /* 0x000000ffff0d7224 */ /* 0x000fe400078e0069 */
[----:B------:R-:W-:-:S07]  /*6d10*/  IMAD.MOV.U32 R28, RZ, RZ, R14 ;  /* 0x000000ffff1c7224 */ /* 0x000fce00078e000e */
[----:B------:R-:W-:Y:S05]  /*6d20*/  WARPSYNC.COLLECTIVE R15, `(.L_x_45) ;  /* 0x000000000f087348 */ /* 0x000fea0003c00000 */
[----:B------:R0:W1:Y:S02]  /*6d30*/  SHFL.IDX P6, R14, R13, R12, R11 ;  /* 0x0000000c0d0e7389 */ /* 0x00006400000c000b */
[----:B01----:R-:W-:Y:S05]  /*6d40*/  ENDCOLLECTIVE ;  /* 0x000000000000791b */ /* 0x003fea0003800000 */
.L_x_45:
[----:B------:R-:W-:Y:S01]  /*6d50*/  MOV R13, R104 ;  /* 0x00000068000d7202 */ /* 0x000fe20000000f00 */
[----:B------:R-:W-:-:S07]  /*6d60*/  IMAD.MOV.U32 R31, RZ, RZ, R14 ;  /* 0x000000ffff1f7224 */ /* 0x000fce00078e000e */
[----:B------:R-:W-:Y:S05]  /*6d70*/  WARPSYNC.COLLECTIVE R15, `(.L_x_46) ;  /* 0x000000000f087348 */ /* 0x000fea0003c00000 */
[----:B------:R0:W1:Y:S02]  /*6d80*/  SHFL.IDX P6, R14, R13, R12, R11 ;  /* 0x0000000c0d0e7389 */ /* 0x00006400000c000b */
[----:B01----:R-:W-:Y:S05]  /*6d90*/  ENDCOLLECTIVE ;  /* 0x000000000000791b */ /* 0x003fea0003800000 */
.L_x_46:
[----:B------:R-:W-:Y:S02]  /*6da0*/  IMAD.MOV.U32 R13, RZ, RZ, R103 ;  /* 0x000000ffff0d7224 */ /* 0x000fe400078e0067 */
[----:B------:R-:W-:-:S07]  /*6db0*/  IMAD.MOV.U32 R30, RZ, RZ, R14 ;  /* 0x000000ffff1e7224 */ /* 0x000fce00078e000e */
[----:B------:R-:W-:Y:S05]  /*6dc0*/  WARPSYNC.COLLECTIVE R15, `(.L_x_47) ;  /* 0x000000000f087348 */ /* 0x000fea0003c00000 */
[----:B------:R0:W1:Y:S02]  /*6dd0*/  SHFL.IDX P6, R14, R13, R12, R11 ;  /* 0x0000000c0d0e7389 */ /* 0x00006400000c000b */
[----:B01----:R-:W-:Y:S05]  /*6de0*/  ENDCOLLECTIVE ;  /* 0x000000000000791b */ /* 0x003fea0003800000 */
.L_x_47:
[----:B------:R-:W-:Y:S01]  /*6df0*/  MOV R13, R102 ;  /* 0x00000066000d7202 */ /* 0x000fe20000000f00 */
[----:B------:R-:W-:-:S07]  /*6e00*/  IMAD.MOV.U32 R79, RZ, RZ, R14 ;  /* 0x000000ffff4f7224 */ /* 0x000fce00078e000e */
[----:B------:R-:W-:Y:S05]  /*6e10*/  WARPSYNC.COLLECTIVE R15, `(.L_x_48) ;  /* 0x000000000f087348 */ /* 0x000fea0003c00000 */
[----:B------:R0:W1:Y:S02]  /*6e20*/  SHFL.IDX P6, R14, R13, R12, R11 ;  /* 0x0000000c0d0e7389 */ /* 0x00006400000c000b */
[----:B01----:R-:W-:Y:S05]  /*6e30*/  ENDCOLLECTIVE ;  /* 0x000000000000791b */ /* 0x003fea0003800000 */
.L_x_48:
[----:B------:R-:W-:Y:S02]  /*6e40*/  IMAD.MOV.U32 R13, RZ, RZ, R101 ;  /* 0x000000ffff0d7224 */ /* 0x000fe400078e0065 */
[----:B------:R-:W-:Y:S02]  /*6e50*/  IMAD.MOV.U32 R101, RZ, RZ, R31 ;  /* 0x000000ffff657224 */ /* 0x000fe400078e001f */
[----:B------:R-:W-:-:S07]  /*6e60*/  IMAD.MOV.U32 R102, RZ, RZ, R14 ;  /* 0x000000ffff667224 */ /* 0x000fce00078e000e */
[----:B------:R-:W-:Y:S05]  /*6e70*/  WARPSYNC.COLLECTIVE R15, `(.L_x_49) ;  /* 0x000000000f087348 */ /* 0x000fea0003c00000 */
[----:B------:R0:W1:Y:S02]  /*6e80*/  SHFL.IDX P6, R14, R13, R12, R11 ;  /* 0x0000000c0d0e7389 */ /* 0x00006400000c000b */
[----:B01----:R-:W-:Y:S05]  /*6e90*/  ENDCOLLECTIVE ;  /* 0x000000000000791b */ /* 0x003fea0003800000 */
.L_x_49:
[----:B------:R-:W-:Y:S01]  /*6ea0*/  IMAD.MOV.U32 R4, RZ, RZ, R102 ;  /* 0x000000ffff047224 */ /* 0x000fe200078e0066 */
[----:B------:R-:W-:Y:S01]  /*6eb0*/  MOV R13, R100 ;  /* 0x00000064000d7202 */ /* 0x000fe20000000f00 */
[----:B------:R-:W-:Y:S02]  /*6ec0*/  IMAD.MOV.U32 R100, RZ, RZ, R30 ;  /* 0x000000ffff647224 */ /* 0x000fe400078e001e */
[----:B------:R-:W-:-:S07]  /*6ed0*/  IMAD.MOV.U32 R81, RZ, RZ, R14 ;  /* 0x000000ffff517224 */ /* 0x000fce00078e000e */
[----:B------:R-:W-:Y:S05]  /*6ee0*/  WARPSYNC.COLLECTIVE R15, `(.L_x_50) ;  /* 0x000000000f087348 */ /* 0x000fea0003c00000 */
[----:B------:R0:W1:Y:S02]  /*6ef0*/  SHFL.IDX P6, R14, R13, R12, R11 ;  /* 0x0000000c0d0e7389 */ /* 0x00006400000c000b */
[----:B01----:R-:W-:Y:S05]  /*6f00*/  ENDCOLLECTIVE ;  /* 0x000000000000791b */ /* 0x003fea0003800000 */
.L_x_50:
[----:B------:R-:W-:Y:S02]  /*6f10*/  IMAD.MOV.U32 R13, RZ, RZ, R99 ;  /* 0x000000ffff0d7224 */ /* 0x000fe400078e0063 */
[----:B------:R-:W-:Y:S02]  /*6f20*/  IMAD.MOV.U32 R99, RZ, RZ, R29 ;  /* 0x000000ffff637224 */ /* 0x000fe400078e001d */
[----:B------:R-:W-:-:S07]  /*6f30*/  IMAD.MOV.U32 R80, RZ, RZ, R14 ;  /* 0x000000ffff507224 */ /* 0x000fce00078e000e */
[----:B------:R-:W-:Y:S05]  /*6f40*/  WARPSYNC.COLLECTIVE R15, `(.L_x_51) ;  /* 0x000000000f087348 */ /* 0x000fea0003c00000 */
[----:B------:R0:W1:Y:S02]  /*6f50*/  SHFL.IDX P6, R14, R13, R12, R11 ;  /* 0x0000000c0d0e7389 */ /* 0x00006400000c000b */
[----:B01----:R-:W-:Y:S05]  /*6f60*/  ENDCOLLECTIVE ;  /* 0x000000000000791b */ /* 0x003fea0003800000 */
.L_x_51:
[----:B------:R-:W-:Y:S02]  /*6f70*/  MOV R13, R98 ;  /* 0x00000062000d7202 */ /* 0x000fe40000000f00 */
[----:B------:R-:W-:Y:S01]  /*6f80*/  MOV R98, R28 ;  /* 0x0000001c00627202 */ /* 0x000fe20000000f00 */
[----:B------:R-:W-:-:S07]  /*6f90*/  IMAD.MOV.U32 R77, RZ, RZ, R14 ;  /* 0x000000ffff4d7224 */ /* 0x000fce00078e000e */
[----:B------:R-:W-:Y:S05]  /*6fa0*/  WARPSYNC.COLLECTIVE R15, `(.L_x_52) ;  /* 0x000000000f087348 */ /* 0x000fea0003c00000 */
[----:B------:R0:W1:Y:S02]  /*6fb0*/  SHFL.IDX P6, R14, R13, R12, R11 ;  /* 0x0000000c0d0e7389 */ /* 0x00006400000c000b */
[----:B01----:R-:W-:Y:S05]  /*6fc0*/  ENDCOLLECTIVE ;  /* 0x000000000000791b */ /* 0x003fea0003800000 */
.L_x_52:
[----:B------:R-:W-:Y:S02]  /*6fd0*/  IMAD.MOV.U32 R13, RZ, RZ, R97 ;  /* 0x000000ffff0d7224 */ /* 0x000fe400078e0061 */
[----:B------:R-:W-:-:S07]  /*6fe0*/  IMAD.MOV.U32 R76, RZ, RZ, R14 ;  /* 0x000000ffff4c7224 */ /* 0x000fce00078e000e */
[----:B------:R-:W-:Y:S05]  /*6ff0*/  WARPSYNC.COLLECTIVE R15, `(.L_x_53) ;  /* 0x000000000f087348 */ /* 0x000fea0003c00000 */
[----:B------:R0:W1:Y:S02]  /*7000*/  SHFL.IDX P6, R14, R13, R12, R11 ;  /* 0x0000000c0d0e7389 */ /* 0x00006400000c000b */
[----:B01----:R-:W-:Y:S05]  /*7010*/  ENDCOLLECTIVE ;  /* 0x000000000000791b */ /* 0x003fea0003800000 */
.L_x_53:
[----:B------:R-:W-:Y:S01]  /*7020*/  MOV R13, R96 ;  /* 0x00000060000d7202 */ /* 0x000fe20000000f00 */
[----:B------:R-:W-:-:S07]  /*7030*/  IMAD.MOV.U32 R53, RZ, RZ, R14 ;  /* 0x000000ffff357224 */ /* 0x000fce00078e000e */
[----:B------:R-:W-:Y:S05]  /*7040*/  WARPSYNC.COLLECTIVE R15, `(.L_x_54) ;  /* 0x000000000f087348 */ /* 0x000fea0003c00000 */
[----:B------:R0:W1:Y:S02]  /*7050*/  SHFL.IDX P6, R14, R13, R12, R11 ;  /* 0x0000000c0d0e7389 */ /* 0x00006400000c000b */
[----:B01----:R-:W-:Y:S05]  /*7060*/  ENDCOLLECTIVE ;  /* 0x000000000000791b */ /* 0x003fea0003800000 */
.L_x_54:
[----:B------:R-:W-:Y:S02]  /*7070*/  IMAD.MOV.U32 R13, RZ, RZ, R95 ;  /* 0x000000ffff0d7224 */ /* 0x000fe400078e005f */
[----:B------:R-:W-:-:S07]  /*7080*/  IMAD.MOV.U32 R52, RZ, RZ, R14 ;  /* 0x000000ffff347224 */ /* 0x000fce00078e000e */
[----:B------:R-:W-:Y:S05]  /*7090*/  WARPSYNC.COLLECTIVE R15, `(.L_x_55) ;  /* 0x000000000f087348 */ /* 0x000fea0003c00000 */
[----:B------:R0:W1:Y:S02]  /*70a0*/  SHFL.IDX P6, R14, R13, R12, R11 ;  /* 0x0000000c0d0e7389 */ /* 0x00006400000c000b */
[----:B01----:R-:W-:Y:S05]  /*70b0*/  ENDCOLLECTIVE ;  /* 0x000000000000791b */ /* 0x003fea0003800000 */
.L_x_55:
[----:B------:R-:W-:Y:S01]  /*70c0*/  MOV R13, R94 ;  /* 0x0000005e000d7202 */ /* 0x000fe20000000f00 */
[----:B------:R-:W-:-:S07]  /*70d0*/  IMAD.MOV.U32 R51, RZ, RZ, R14 ;  /* 0x000000ffff337224 */ /* 0x000fce00078e000e */
[----:B------:R-:W-:Y:S05]  /*70e0*/  WARPSYNC.COLLECTIVE R15, `(.L_x_56) ;  /* 0x000000000f087348 */ /* 0x000fea0003c00000 */
[----:B------:R0:W1:Y:S02]  /*70f0*/  SHFL.IDX P6, R14, R13, R12, R11 ;  /* 0x0000000c0d0e7389 */ /* 0x00006400000c000b */
[----:B01----:R-:W-:Y:S05]  /*7100*/  ENDCOLLECTIVE ;  /* 0x000000000000791b */ /* 0x003fea0003800000 */
.L_x_56:
[----:B------:R-:W-:Y:S02]  /*7110*/  IMAD.MOV.U32 R13, RZ, RZ, R111 ;  /* 0x000000ffff0d7224 */ /* 0x000fe400078e006f */
[----:B------:R-:W-:-:S07]  /*7120*/  IMAD.MOV.U32 R50, RZ, RZ, R14 ;  /* 0x000000ffff327224 */ /* 0x000fce00078e000e */
[----:B------:R-:W-:Y:S05]  /*7130*/  WARPSYNC.COLLECTIVE R15, `(.L_x_57) ;  /* 0x000000000f087348 */ /* 0x000fea0003c00000 */
[----:B------:R0:W1:Y:S02]  /*7140*/  SHFL.IDX P6, R14, R13, R12, R11 ;  /* 0x0000000c0d0e7389 */ /* 0x00006400000c000b */
[----:B01----:R-:W-:Y:S05]  /*7150*/  ENDCOLLECTIVE ;  /* 0x000000000000791b */ /* 0x003fea0003800000 */
.L_x_57:
[----:B------:R-:W-:Y:S01]  /*7160*/  MOV R13, R110 ;  /* 0x0000006e000d7202 */ /* 0x000fe20000000f00 */
[----:B------:R-:W-:-:S07]  /*7170*/  IMAD.MOV.U32 R49, RZ, RZ, R14 ;  /* 0x000000ffff317224 */ /* 0x000fce00078e000e */
[----:B------:R-:W-:Y:S05]  /*7180*/  WARPSYNC.COLLECTIVE R15, `(.L_x_58) ;  /* 0x000000000f087348 */ /* 0x000fea0003c00000 */
[----:B------:R0:W1:Y:S02]  /*7190*/  SHFL.IDX P6, R14, R13, R12, R11 ;  /* 0x0000000c0d0e7389 */ /* 0x00006400000c000b */
[----:B01----:R-:W-:Y:S05]  /*71a0*/  ENDCOLLECTIVE ;  /* 0x000000000000791b */ /* 0x003fea0003800000 */
.L_x_58:
[----:B------:R-:W-:Y:S02]  /*71b0*/  IMAD.MOV.U32 R13, RZ, RZ, R113 ;  /* 0x000000ffff0d7224 */ /* 0x000fe400078e0071 */
[----:B------:R-:W-:Y:S02]  /*71c0*/  IMAD.MOV.U32 R12, RZ, RZ, R83 ;  /* 0x000000ffff0c7224 */ /* 0x000fe400078e0053 */
[----:B------:R-:W-:-:S07]  /*71d0*/  IMAD.MOV.U32 R48, RZ, RZ, R14 ;  /* 0x000000ffff307224 */ /* 0x000fce00078e000e */
[----:B------:R-:W-:Y:S05]  /*71e0*/  WARPSYNC.COLLECTIVE R15, `(.L_x_59) ;  /* 0x000000000f087348 */ /* 0x000fea0003c00000 */
[----:B------:R0:W1:Y:S02]  /*71f0*/  SHFL.IDX P6, R14, R13, R12, R11 ;  /* 0x0000000c0d0e7389 */ /* 0x00006400000c000b */
[----:B01----:R-:W-:Y:S05]  /*7200*/  ENDCOLLECTIVE ;  /* 0x000000000000791b */ /* 0x003fea0003800000 */
.L_x_59:
[----:B------:R-:W-:Y:S01]  /*7210*/  IMAD.MOV.U32 R13, RZ, RZ, R112 ;  /* 0x000000ffff0d7224 */ /* 0x000fe200078e0070 */
[----:B------:R-:W-:-:S07]  /*7220*/  MOV R47, R14 ;  /* 0x0000000e002f7202 */ /* 0x000fce0000000f00 */
[----:B------:R-:W-:Y:S05]  /*7230*/  WARPSYNC.COLLECTIVE R15, `(.L_x_60) ;  /* 0x000000000f087348 */ /* 0x000fea0003c00000 */
[----:B------:R0:W1:Y:S02]  /*7240*/  SHFL.IDX P6, R14, R13, R12, R11 ;  /* 0x0000000c0d0e7389 */ /* 0x00006400000c000b */
[----:B01----:R-:W-:Y:S05]  /*7250*/  ENDCOLLECTIVE ;  /* 0x000000000000791b */ /* 0x003fea0003800000 */
.L_x_60:
[----:B------:R-:W-:Y:S02]  /*7260*/  IMAD.MOV.U32 R13, RZ, RZ, R119 ;  /* 0x000000ffff0d7224 */ /* 0x000fe400078e0077 */
[----:B------:R-:W-:-:S07]  /*7270*/  IMAD.MOV.U32 R46, RZ, RZ, R14 ;  /* 0x000000ffff2e7224 */ /* 0x000fce00078e000e */
[----:B------:R-:W-:Y:S05]  /*7280*/  WARPSYNC.COLLECTIVE R15, `(.L_x_61) ;  /* 0x000000000f087348 */ /* 0x000fea0003c00000 */
[----:B------:R0:W1:Y:S02]  /*7290*/  SHFL.IDX P6, R14, R13, R12, R11 ;  /* 0x0000000c0d0e7389 */ /* 0x00006400000c000b */
[----:B01----:R-:W-:Y:S05]  /*72a0*/  ENDCOLLECTIVE ;  /* 0x000000000000791b */ /* 0x003fea0003800000 */
.L_x_61:
[----:B------:R-:W-:Y:S01]  /*72b0*/  IMAD.MOV.U32 R13, RZ, RZ, R118 ;  /* 0x000000ffff0d7224 */ /* 0x000fe200078e0076 */
[----:B------:R-:W-:-:S07]  /*72c0*/  MOV R45, R14 ;  /* 0x0000000e002d7202 */ /* 0x000fce0000000f00 */
[----:B------:R-:W-:Y:S05]  /*72d0*/  WARPSYNC.COLLECTIVE R15, `(.L_x_62) ;  /* 0x000000000f087348 */ /* 0x000fea0003c00000 */
[----:B------:R0:W1:Y:S02]  /*72e0*/  SHFL.IDX P6, R14, R13, R12, R11 ;  /* 0x0000000c0d0e7389 */ /* 0x00006400000c000b */
[----:B01----:R-:W-:Y:S05]  /*72f0*/  ENDCOLLECTIVE ;  /* 0x000000000000791b */ /* 0x003fea0003800000 */
.L_x_62:
[----:B------:R-:W-:Y:S02]  /*7300*/  IMAD.MOV.U32 R13, RZ, RZ, R93 ;  /* 0x000000ffff0d7224 */ /* 0x000fe400078e005d */
[----:B------:R-:W-:-:S07]  /*7310*/  IMAD.MOV.U32 R44, RZ, RZ, R14 ;  /* 0x000000ffff2c7224 */ /* 0x000fce00078e000e */
[----:B------:R-:W-:Y:S05]  /*7320*/  WARPSYNC.COLLECTIVE R15, `(.L_x_63) ;  /* 0x000000000f087348 */ /* 0x000fea0003c00000 */
[----:B------:R0:W1:Y:S02]  /*7330*/  SHFL.IDX P6, R14, R13, R12, R11 ;  /* 0x0000000c0d0e7389 */ /* 0x00006400000c000b */
[----:B01----:R-:W-:Y:S05]  /*7340*/  ENDCOLLECTIVE ;  /* 0x000000000000791b */ /* 0x003fea0003800000 */
.L_x_63:
[----:B------:R-:W-:Y:S01]  /*7350*/  IMAD.MOV.U32 R13, RZ, RZ, R92 ;  /* 0x000000ffff0d7224 */ /* 0x000fe200078e005c */
[----:B------:R-:W-:-:S07]  /*7360*/  MOV R43, R14 ;  /* 0x0000000e002b7202 */ /* 0x000fce0000000f00 */
[----:B------:R-:W-:Y:S05]  /*7370*/  WARPSYNC.COLLECTIVE R15, `(.L_x_64) ;  /* 0x000000000f087348 */ /* 0x000fea0003c00000 */
[----:B------:R0:W1:Y:S02]  /*7380*/  SHFL.IDX P6, R14, R13, R12, R11 ;  /* 0x0000000c0d0e7389 */ /* 0x00006400000c000b */
[----:B01----:R-:W-:Y:S05]  /*7390*/  ENDCOLLECTIVE ;  /* 0x000000000000791b */ /* 0x003fea0003800000 */
.L_x_64:
[----:B------:R-:W-:Y:S02]  /*73a0*/  IMAD.MOV.U32 R13, RZ, RZ, R55 ;  /* 0x000000ffff0d7224 */ /* 0x000fe400078e0037 */
[----:B------:R-:W-:Y:S02]  /*73b0*/  IMAD.MOV.U32 R55, RZ, RZ, R19 ;  /* 0x000000ffff377224 */ /* 0x000fe400078e0013 */
[----:B------:R-:W-:-:S07]  /*73c0*/  IMAD.MOV.U32 R42, RZ, RZ, R14 ;  /* 0x000000ffff2a7224 */ /* 0x000fce00078e000e */
[----:B------:R-:W-:Y:S05]  /*73d0*/  WARPSYNC.COLLECTIVE R15, `(.L_x_65) ;  /* 0x000000000f087348 */ /* 0x000fea0003c00000 */
[----:B------:R0:W1:Y:S02]  /*73e0*/  SHFL.IDX P6, R14, R13, R12, R11 ;  /* 0x0000000c0d0e7389 */ /* 0x00006400000c000b */
[----:B01----:R-:W-:Y:S05]  /*73f0*/  ENDCOLLECTIVE ;  /* 0x000000000000791b */ /* 0x003fea0003800000 */
.L_x_65:
[----:B------:R-:W-:Y:S01]  /*7400*/  IMAD.MOV.U32 R13, RZ, RZ, R54 ;  /* 0x000000ffff0d7224 */ /* 0x000fe200078e0036 */
[----:B------:R-:W-:Y:S02]  /*7410*/  MOV R54, R78 ;  /* 0x0000004e00367202 */ /* 0x000fe40000000f00 */
[----:B------:R-:W-:-:S07]  /*7420*/  MOV R41, R14 ;  /* 0x0000000e00297202 */ /* 0x000fce0000000f00 */
[----:B------:R-:W-:Y:S05]  /*7430*/  WARPSYNC.COLLECTIVE R15, `(.L_x_66) ;  /* 0x000000000f087348 */ /* 0x000fea0003c00000 */
[----:B------:R0:W1:Y:S02]  /*7440*/  SHFL.IDX P6, R14, R13, R12, R11 ;  /* 0x0000000c0d0e7389 */ /* 0x00006400000c000b */
[----:B01----:R-:W-:Y:S05]  /*7450*/  ENDCOLLECTIVE ;  /* 0x000000000000791b */ /* 0x003fea0003800000 */
.L_x_66:
[----:B------:R-:W-:Y:S02]  /*7460*/  IMAD.MOV.U32 R13, RZ, RZ, R67 ;  /* 0x000000ffff0d7224 */ /* 0x000fe400078e0043 */
[----:B------:R-:W-:Y:S02]  /*7470*/  IMAD.MOV.U32 R67, RZ, RZ, R77 ;  /* 0x000000ffff437224 */ /* 0x000fe400078e004d */
[----:B------:R-:W-:-:S07]  /*7480*/  IMAD.MOV.U32 R40, RZ, RZ, R14 ;  /* 0x000000ffff287224 */ /* 0x000fce00078e000e */
[----:B------:R-:W-:Y:S05]  /*7490*/  WARPSYNC.COLLECTIVE R15, `(.L_x_67) ;  /* 0x000000000f087348 */ /* 0x000fea0003c00000 */
[----:B------:R0:W1:Y:S02]  /*74a0*/  SHFL.IDX P6, R14, R13, R12, R11 ;  /* 0x0000000c0d0e7389 */ /* 0x00006400000c000b */
[----:B01----:R-:W-:Y:S05]  /*74b0*/  ENDCOLLECTIVE ;  /* 0x000000000000791b */ /* 0x003fea0003800000 */
.L_x_67:
[----:B------:R-:W-:Y:S02]  /*74c0*/  IMAD.MOV.U32 R13, RZ, RZ, R66 ;  /* 0x000000ffff0d7224 */ /* 0x000fe400078e0042 */
[----:B------:R-:W-:Y:S01]  /*74d0*/  IMAD.MOV.U32 R66, RZ, RZ, R76 ;  /* 0x000000ffff427224 */ /* 0x000fe200078e004c */
[----:B------:R-:W-:-:S07]  /*74e0*/  MOV R39, R14 ;  /* 0x0000000e00277202 */ /* 0x000fce0000000f00 */
[----:B------:R-:W-:Y:S05]  /*74f0*/  WARPSYNC.COLLECTIVE R15, `(.L_x_68) ;  /* 0x000000000f087348 */ /* 0x000fea0003c00000 */
[----:B------:R0:W1:Y:S02]  /*7500*/  SHFL.IDX P6, R14, R13, R12, R11 ;  /* 0x0000000c0d0e7389 */ /* 0x00006400000c000b */
[----:B01----:R-:W-:Y:S05]  /*7510*/  ENDCOLLECTIVE ;  /* 0x000000000000791b */ /* 0x003fea0003800000 */
.L_x_68:
[----:B------:R-:W-:Y:S02]  /*7520*/  IMAD.MOV.U32 R13, RZ, RZ, R69 ;  /* 0x000000ffff0d7224 */ /* 0x000fe400078e0045 */
[----:B------:R-:W-:-:S07]  /*7530*/  IMAD.MOV.U32 R38, RZ, RZ, R14 ;  /* 0x000000ffff267224 */ /* 0x000fce00078e000e */
[----:B------:R-:W-:Y:S05]  /*7540*/  WARPSYNC.COLLECTIVE R15, `(.L_x_69) ;  /* 0x000000000f087348 */ /* 0x000fea0003c00000 */
[----:B------:R0:W1:Y:S02]  /*7550*/  SHFL.IDX P6, R14, R13, R12, R11 ;  /* 0x0000000c0d0e7389 */ /* 0x00006400000c000b */
[----:B01----:R-:W-:Y:S05]  /*7560*/  ENDCOLLECTIVE ;  /* 0x000000000000791b */ /* 0x003fea0003800000 */
.L_x_69:
[----:B------:R-:W-:Y:S01]  /*7570*/  IMAD.MOV.U32 R13, RZ, RZ, R68 ;  /* 0x000000ffff0d7224 */ /* 0x000fe200078e0044 */
[----:B------:R-:W-:-:S07]  /*7580*/  MOV R37, R14 ;  /* 0x0000000e00257202 */ /* 0x000fce0000000f00 */
[----:B------:R-:W-:Y:S05]  /*7590*/  WARPSYNC.COLLECTIVE R15, `(.L_x_70) ;  /* 0x000000000f087348 */ /* 0x000fea0003c00000 */
[----:B------:R0:W1:Y:S02]  /*75a0*/  SHFL.IDX P6, R14, R13, R12, R11 ;  /* 0x0000000c0d0e7389 */ /* 0x00006400000c000b */
[----:B01----:R-:W-:Y:S05]  /*75b0*/  ENDCOLLECTIVE ;  /* 0x000000000000791b */ /* 0x003fea0003800000 */
.L_x_70:
[----:B------:R-:W-:Y:S02]  /*75c0*/  IMAD.MOV.U32 R13, RZ, RZ, R71 ;  /* 0x000000ffff0d7224 */ /* 0x000fe400078e0047 */
[----:B------:R-:W-:-:S07]  /*75d0*/  IMAD.MOV.U32 R36, RZ, RZ, R14 ;  /* 0x000000ffff247224 */ /* 0x000fce00078e000e */
[----:B------:R-:W-:Y:S05]  /*75e0*/  WARPSYNC.COLLECTIVE R15, `(.L_x_71) ;  /* 0x000000000f087348 */ /* 0x000fea0003c00000 */
[----:B------:R0:W1:Y:S02]  /*75f0*/  SHFL.IDX P6, R14, R13, R12, R11 ;  /* 0x0000000c0d0e7389 */ /* 0x00006400000c000b */
[----:B01----:R-:W-:Y:S05]  /*7600*/  ENDCOLLECTIVE ;  /* 0x000000000000791b */ /* 0x003fea0003800000 */
.L_x_71:
[----:B------:R-:W-:Y:S01]  /*7610*/  IMAD.MOV.U32 R13, RZ, RZ, R70 ;  /* 0x000000ffff0d7224 */ /* 0x000fe200078e0046 */
[----:B------:R-:W-:-:S07]  /*7620*/  MOV R35, R14 ;  /* 0x0000000e00237202 */ /* 0x000fce0000000f00 */
[----:B------:R-:W-:Y:S05]  /*7630*/  WARPSYNC.COLLECTIVE R15, `(.L_x_72) ;  /* 0x000000000f087348 */ /* 0x000fea0003c00000 */
[----:B------:R0:W1:Y:S02]  /*7640*/  SHFL.IDX P6, R14, R13, R12, R11 ;  /* 0x0000000c0d0e7389 */ /* 0x00006400000c000b */
[----:B01----:R-:W-:Y:S05]  /*7650*/  ENDCOLLECTIVE ;  /* 0x000000000000791b */ /* 0x003fea0003800000 */
.L_x_72:
[----:B------:R-:W-:Y:S02]  /*7660*/  IMAD.MOV.U32 R13, RZ, RZ, R73 ;  /* 0x000000ffff0d7224 */ /* 0x000fe400078e0049 */
[----:B------:R-:W-:-:S07]  /*7670*/  IMAD.MOV.U32 R34, RZ, RZ, R14 ;  /* 0x000000ffff227224 */ /* 0x000fce00078e000e */
[----:B------:R-:W-:Y:S05]  /*7680*/  WARPSYNC.COLLECTIVE R15, `(.L_x_73) ;  /* 0x000000000f087348 */ /* 0x000fea0003c00000 */
[----:B------:R0:W1:Y:S02]  /*7690*/  SHFL.IDX P6, R14, R13, R12, R11 ;  /* 0x0000000c0d0e7389 */ /* 0x00006400000c000b */
[----:B01----:R-:W-:Y:S05]  /*76a0*/  ENDCOLLECTIVE ;  /* 0x000000000000791b */ /* 0x003fea0003800000 */
.L_x_73:
[----:B------:R-:W-:Y:S01]  /*76b0*/  IMAD.MOV.U32 R13, RZ, RZ, R72 ;  /* 0x000000ffff0d7224 */ /* 0x000fe200078e0048 */
[----:B------:R-:W-:-:S07]  /*76c0*/  MOV R33, R14 ;  /* 0x0000000e00217202 */ /* 0x000fce0000000f00 */
[----:B------:R-:W-:Y:S05]  /*76d0*/  WARPSYNC.COLLECTIVE R15, `(.L_x_74) ;  /* 0x000000000f087348 */ /* 0x000fea0003c00000 */
[----:B------:R0:W1:Y:S02]  /*76e0*/  SHFL.IDX P6, R14, R13, R12, R11 ;  /* 0x0000000c0d0e7389 */ /* 0x00006400000c000b */
[----:B01----:R-:W-:Y:S05]  /*76f0*/  ENDCOLLECTIVE ;  /* 0x000000000000791b */ /* 0x003fea0003800000 */
.L_x_74:
[----:B------:R-:W-:Y:S01]  /*7700*/  IMAD.MOV.U32 R11, RZ, RZ, R5 ;  /* 0x000000ffff0b7224 */ /* 0x000fe200078e0005 */
[----:B------:R-:W-:Y:S01]  /*7710*/  MOV R12, R80 ;  /* 0x00000050000c7202 */ /* 0x000fe20000000f00 */
[----:B------:R-:W-:Y:S02]  /*7720*/  IMAD.MOV.U32 R5, RZ, RZ, R79 ;  /* 0x000000ffff057224 */ /* 0x000fe400078e004f */
[----:B------:R-:W-:Y:S01]  /*7730*/  IMAD.MOV.U32 R13, RZ, RZ, R81 ;  /* 0x000000ffff0d7224 */ /* 0x000fe200078e0051 */
[----:B------:R-:W-:Y:S06]  /*7740*/  BRA `(.L_x_75) ;  /* 0xffffffc800cc7947 */ /* 0x000fec000383ffff */
        .type           $_Z12dgemm_kernelPKdS0_Pdmmmbbmmm$_ZN34_INTERNAL_1a79371e_4_k_cu_29db7dfd17getSharedStartOffEj,@function
        .size           $_Z12dgemm_kernelPKdS0_Pdmmmbbmmm$_ZN34_INTERNAL_1a79371e_4_k_cu_29db7dfd17getSharedStartOffEj,($__internal_0_$__cuda_sm20_div_u64 - $_Z12dgemm_kernelPKdS0_Pdmmmbbmmm$_ZN34_INTERNAL_1a79371e_4_k_cu_29db7dfd17getSharedStartOffEj)
$_Z12dgemm_kernelPKdS0_Pdmmmbbmmm$_ZN34_INTERNAL_1a79371e_4_k_cu_29db7dfd17getSharedStartOffEj:
[----:B------:R-:W-:Y:S01]  /*7750*/  SHF.L.U32 R0, R35, 0x4, RZ ;  /* 0x0000000423007819 */ /* 0x000fe200000006ff */
[----:B------:R-:W-:-:S03]  /*7760*/  IMAD.MOV.U32 R5, RZ, RZ, 0x0 ;  /* 0x00000000ff057424 */ /* 0x000fc600078e00ff */
[----:B------:R-:W-:-:S04]  /*7770*/  LOP3.LUT R0, R0, 0x3ff00, RZ, 0xc0, !PT ;  /* 0x0003ff0000007812 */ /* 0x000fc800078ec0ff */
[----:B------:R-:W-:Y:S01]  /*7780*/  LOP3.LUT R8, R0, 0xf, R35, 0xf8, !PT ;  /* 0x0000000f00087812 */ /* 0x000fe200078ef823 */
[----:B------:R-:W-:Y:S06]  /*7790*/  RET.REL.NODEC R4 `(_Z12dgemm_kernelPKdS0_Pdmmmbbmmm) ;  /* 0xffffff8804187950 */ /* 0x000fec0003c3ffff */
        .weak           $__internal_0_$__cuda_sm20_div_u64
        .type           $__internal_0_$__cuda_sm20_div_u64,@function
        .size           $__internal_0_$__cuda_sm20_div_u64,(.L_x_78 - $__internal_0_$__cuda_sm20_div_u64)
$__internal_0_$__cuda_sm20_div_u64:
[----:B------:R-:W-:Y:S02]  /*77a0*/  IMAD.MOV.U32 R8, RZ, RZ, R15 ;  /* 0x000000ffff087224 */ /* 0x000fe400078e000f */
[----:B------:R-:W-:-:S04]  /*77b0*/  IMAD.MOV.U32 R9, RZ, RZ, R12 ;  /* 0x000000ffff097224 */ /* 0x000fc800078e000c */
[----:B------:R-:W0:Y:S08]  /*77c0*/  I2F.U64.RP R0, R8 ;  /* 0x0000000800007312 */ /* 0x000e300000309000 */
[----:B0-----:R-:W0:Y:S02]  /*77d0*/  MUFU.RCP R0, R0 ;  /* 0x0000000000007308 */ /* 0x001e240000001000 */
[----:B0-----:R-:W-:-:S06]  /*77e0*/  IADD3 R4, PT, PT, R0, 0x1ffffffe, RZ ;  /* 0x1ffffffe00047810 */ /* 0x001fcc0007ffe0ff */
[----:B------:R-:W0:Y:S02]  /*77f0*/  F2I.U64.TRUNC R4, R4 ;  /* 0x0000000400047311 */ /* 0x000e24000020d800 */
[----:B0-----:R-:W-:-:S04]  /*7800*/  IMAD.WIDE.U32 R6, R4, R15, RZ ;  /* 0x0000000f04067225 */ /* 0x001fc800078e00ff */
[----:B------:R-:W-:Y:S01]  /*7810*/  IMAD R7, R4, R12, R7 ;  /* 0x0000000c04077224 */ /* 0x000fe200078e0207 */
[----:B------:R-:W-:-:S03]  /*7820*/  IADD3 R11, P0, PT, RZ, -R6, RZ ;  /* 0x80000006ff0b7210 */ /* 0x000fc60007f1e0ff */
[----:B------:R-:W-:Y:S02]  /*7830*/  IMAD R7, R5, R15, R7 ;  /* 0x0000000f05077224 */ /* 0x000fe400078e0207 */
[----:B------:R-:W-:-:S04]  /*7840*/  IMAD.HI.U32 R6, R4, R11, RZ ;  /* 0x0000000b04067227 */ /* 0x000fc800078e00ff */
[----:B------:R-:W-:Y:S02]  /*7850*/  IMAD.X R13, RZ, RZ, ~R7, P0 ;  /* 0x000000ffff0d7224 */ /* 0x000fe400000e0e07 */
[----:B------:R-:W-:Y:S02]  /*7860*/  IMAD.MOV.U32 R7, RZ, RZ, R4 ;  /* 0x000000ffff077224 */ /* 0x000fe400078e0004 */
[-C--:B------:R-:W-:Y:S02]  /*7870*/  IMAD R9, R5, R13.reuse, RZ ;  /* 0x0000000d05097224 */ /* 0x080fe400078e02ff */
[----:B------:R-:W-:-:S04]  /*7880*/  IMAD.WIDE.U32 R6, P0, R4, R13, R6 ;  /* 0x0000000d04067225 */ /* 0x000fc80007800006 */
[----:B------:R-:W-:-:S04]  /*7890*/  IMAD.HI.U32 R13, R5, R13, RZ ;  /* 0x0000000d050d7227 */ /* 0x000fc800078e00ff */
[----:B------:R-:W-:-:S04]  /*78a0*/  IMAD.HI.U32 R6, P1, R5, R11, R6 ;  /* 0x0000000b05067227 */ /* 0x000fc80007820006 */
[----:B------:R-:W-:Y:S01]  /*78b0*/  IMAD.X R0, R13, 0x1, R5, P0 ;  /* 0x000000010d007824 */ /* 0x000fe200000e0605 */
[----:B------:R-:W-:-:S04]  /*78c0*/  IADD3 R7, P2, PT, R9, R6, RZ ;  /* 0x0000000609077210 */ /* 0x000fc80007f5e0ff */
[----:B------:R-:W-:Y:S01]  /*78d0*/  IADD3.X R9, PT, PT, RZ, RZ, R0, P2, P1 ;  /* 0x000000ffff097210 */ /* 0x000fe200017e2400 */
[----:B------:R-:W-:-:S04]  /*78e0*/  IMAD.WIDE.U32 R4, R7, R15, RZ ;  /* 0x0000000f07047225 */ /* 0x000fc800078e00ff */
[----:B------:R-:W-:Y:S01]  /*78f0*/  IMAD R0, R7, R12, R5 ;  /* 0x0000000c07007224 */ /* 0x000fe200078e0205 */
[----:B------:R-:W-:-:S03]  /*7900*/  IADD3 R5, P0, PT, RZ, -R4, RZ ;  /* 0x80000004ff057210 */ /* 0x000fc60007f1e0ff */
[----:B------:R-:W-:Y:S02]  /*7910*/  IMAD R0, R9, R15, R0 ;  /* 0x0000000f09007224 */ /* 0x000fe400078e0200 */
[----:B------:R-:W-:-:S03]  /*7920*/  IMAD.HI.U32 R6, R7, R5, RZ ;  /* 0x0000000507067227 */ /* 0x000fc600078e00ff */
[----:B------:R-:W-:-:S05]  /*7930*/  IADD3.X R0, PT, PT, RZ, ~R0, RZ, P0, !PT ;  /* 0x80000000ff007210 */ /* 0x000fca00007fe4ff */
[----:B------:R-:W-:-:S04]  /*7940*/  IMAD.WIDE.U32 R6, P0, R7, R0, R6 ;  /* 0x0000000007067225 */ /* 0x000fc80007800006 */
[C---:B------:R-:W-:Y:S02]  /*7950*/  IMAD R4, R9.reuse, R0, RZ ;  /* 0x0000000009047224 */ /* 0x040fe400078e02ff */
[----:B------:R-:W-:-:S04]  /*7960*/  IMAD.HI.U32 R7, P1, R9, R5, R6 ;  /* 0x0000000509077227 */ /* 0x000fc80007820006 */
[----:B------:R-:W-:Y:S01]  /*7970*/  IMAD.HI.U32 R0, R9, R0, RZ ;  /* 0x0000000009007227 */ /* 0x000fe200078e00ff */
[----:B------:R-:W-:-:S03]  /*7980*/  IADD3 R7, P2, PT, R4, R7, RZ ;  /* 0x0000000704077210 */ /* 0x000fc60007f5e0ff */
[----:B------:R-:W-:Y:S02]  /*7990*/  IMAD.X R9, R0, 0x1, R9, P0 ;  /* 0x0000000100097824 */ /* 0x000fe400000e0609 */
[----:B------:R-:W-:-:S03]  /*79a0*/  IMAD.HI.U32 R4, R7, R2, RZ ;  /* 0x0000000207047227 */ /* 0x000fc600078e00ff */
[----:B------:R-:W-:Y:S01]  /*79b0*/  IADD3.X R9, PT, PT, RZ, RZ, R9, P2, P1 ;  /* 0x000000ffff097210 */ /* 0x000fe200017e2409 */
[----:B------:R-:W-:Y:S02]  /*79c0*/  IMAD.MOV.U32 R5, RZ, RZ, RZ ;  /* 0x000000ffff057224 */ /* 0x000fe400078e00ff */
[----:B------:R-:W-:-:S04]  /*79d0*/  IMAD.WIDE.U32 R4, RZ, R7, R4 ;  /* 0x00000007ff047225 */ /* 0x000fc800078e0004 */
[----:B------:R-:W-:-:S04]  /*79e0*/  IMAD.HI.U32 R4, P0, R9, R2, R4 ;  /* 0x0000000209047227 */ /* 0x000fc80007800004 */
[----:B------:R-:W-:Y:S01]  /*79f0*/  IMAD.X R0, RZ, RZ, RZ, P0 ;  /* 0x000000ffff007224 */ /* 0x000fe200000e06ff */
[----:B------:R-:W-:-:S04]  /*7a00*/  IADD3 R7, P1, PT, RZ, R4, RZ ;  /* 0x00000004ff077210 */ /* 0x000fc80007f3e0ff */
[----:B------:R-:W-:Y:S01]  /*7a10*/  IADD3.X R0, PT, PT, RZ, R0, RZ, P1, !PT ;  /* 0x00000000ff007210 */ /* 0x000fe20000ffe4ff */
[----:B------:R-:W-:-:S04]  /*7a20*/  IMAD.WIDE.U32 R4, R7, R15, RZ ;  /* 0x0000000f07047225 */ /* 0x000fc800078e00ff */
[C---:B------:R-:W-:Y:S01]  /*7a30*/  IMAD R5, R7.reuse, R12, R5 ;  /* 0x0000000c07057224 */ /* 0x040fe200078e0205 */
[----:B------:R-:W-:Y:S02]  /*7a40*/  IADD3 R11, P1, PT, -R4, R2, RZ ;  /* 0x00000002040b7210 */ /* 0x000fe40007f3e1ff */
[----:B------:R-:W-:Y:S01]  /*7a50*/  IADD3 R4, P2, PT, R7, 0x1, RZ ;  /* 0x0000000107047810 */ /* 0x000fe20007f5e0ff */
[-C--:B------:R-:W-:Y:S01]  /*7a60*/  IMAD R5, R0, R15.reuse, R5 ;  /* 0x0000000f00057224 */ /* 0x080fe200078e0205 */
[----:B------:R-:W-:-:S03]  /*7a70*/  ISETP.GE.U32.AND P0, PT, R11, R15, PT ;  /* 0x0000000f0b00720c */ /* 0x000fc60003f06070 */
[----:B------:R-:W-:Y:S01]  /*7a80*/  IMAD.X R13, RZ, RZ, ~R5, P1 ;  /* 0x000000ffff0d7224 */ /* 0x000fe200008e0e05 */
[----:B------:R-:W-:Y:S01]  /*7a90*/  IADD3 R6, P1, PT, -R15, R11, RZ ;  /* 0x0000000b0f067210 */ /* 0x000fe20007f3e1ff */
[----:B------:R-:W-:-:S03]  /*7aa0*/  IMAD.X R9, RZ, RZ, R0, P2 ;  /* 0x000000ffff097224 */ /* 0x000fc600010e0600 */
[C---:B------:R-:W-:Y:S01]  /*7ab0*/  ISETP.GE.U32.AND.EX P0, PT, R13.reuse, R12, PT, P0 ;  /* 0x0000000c0d00720c */ /* 0x040fe20003f06100 */
[----:B------:R-:W-:Y:S01]  /*7ac0*/  IMAD.X R8, R13, 0x1, ~R12, P1 ;  /* 0x000000010d087824 */ /* 0x000fe200008e0e0c */
[----:B------:R-:W-:Y:S02]  /*7ad0*/  ISETP.NE.U32.AND P1, PT, R15, RZ, PT ;  /* 0x000000ff0f00720c */ /* 0x000fe40003f25070 */
[----:B------:R-:W-:Y:S02]  /*7ae0*/  SEL R6, R6, R11, P0 ;  /* 0x0000000b06067207 */ /* 0x000fe40000000000 */
[----:B------:R-:W-:Y:S02]  /*7af0*/  SEL R5, R4, R7, P0 ;  /* 0x0000000704057207 */ /* 0x000fe40000000000 */
[----:B------:R-:W-:Y:S02]  /*7b00*/  SEL R7, R8, R13, P0 ;  /* 0x0000000d08077207 */ /* 0x000fe40000000000 */
[----:B------:R-:W-:-:S02]  /*7b10*/  SEL R4, R9, R0, P0 ;  /* 0x0000000009047207 */ /* 0x000fc40000000000 */
[----:B------:R-:W-:Y:S02]  /*7b20*/  ISETP.GE.U32.AND P0, PT, R6, R15, PT ;  /* 0x0000000f0600720c */ /* 0x000fe40003f06070 */
[----:B------:R-:W-:Y:S02]  /*7b30*/  IADD3 R0, P2, PT, R5, 0x1, RZ ;  /* 0x0000000105007810 */ /* 0x000fe40007f5e0ff */
[----:B------:R-:W-:Y:S02]  /*7b40*/  ISETP.GE.U32.AND.EX P0, PT, R7, R12, PT, P0 ;  /* 0x0000000c0700720c */ /* 0x000fe40003f06100 */
[-C--:B------:R-:W-:Y:S02]  /*7b50*/  IADD3.X R7, PT, PT, RZ, R4.reuse, RZ, P2, !PT ;  /* 0x00000004ff077210 */ /* 0x080fe400017fe4ff */
[----:B------:R-:W-:Y:S01]  /*7b60*/  SEL R0, R0, R5, P0 ;  /* 0x0000000500007207 */ /* 0x000fe20000000000 */
[----:B------:R-:W-:Y:S01]  /*7b70*/  IMAD.MOV.U32 R5, RZ, RZ, 0x0 ;  /* 0x00000000ff057424 */ /* 0x000fe200078e00ff */
[----:B------:R-:W-:Y:S01]  /*7b80*/  SEL R7, R7, R4, P0 ;  /* 0x0000000407077207 */ /* 0x000fe20000000000 */
[----:B------:R-:W-:Y:S01]  /*7b90*/  IMAD.MOV.U32 R4, RZ, RZ, R10 ;  /* 0x000000ffff047224 */ /* 0x000fe200078e000a */
[----:B------:R-:W-:-:S04]  /*7ba0*/  ISETP.NE.AND.EX P1, PT, R12, RZ, PT, P1 ;  /* 0x000000ff0c00720c */ /* 0x000fc80003f25310 */
[----:B------:R-:W-:Y:S02]  /*7bb0*/  SEL R0, R0, 0xffffffff, P1 ;  /* 0xffffffff00007807 */ /* 0x000fe40000800000 */
[----:B------:R-:W-:Y:S01]  /*7bc0*/  SEL R7, R7, 0xffffffff, P1 ;  /* 0xffffffff07077807 */ /* 0x000fe20000800000 */
[----:B------:R-:W-:Y:S06]  /*7bd0*/  RET.REL.NODEC R4 `(_Z12dgemm_kernelPKdS0_Pdmmmbbmmm) ;  /* 0xffffff8404087950 */ /* 0x000fec0003c3ffff */
.L_x_76:
[----:B------:R-:W-:-:S00]  /*7be0*/  BRA `(.L_x_76) ;  /* 0xfffffffc00fc7947 */ /* 0x000fc0000383ffff */
[----:B------:R-:W-:-:S00]  /*7bf0*/  NOP ;  /* 0x0000000000007918 */ /* 0x000fc00000000000 */
        /* <DEDUP_REMOVED lines=8> */
.L_x_78:


//--------------------- .nv.global.init           --------------------------
	.section	.nv.global.init,"aw",@progbits
.nv.global.init:
	.type		$str$3,@object
	.size		$str$3,($str$1 - $str$3)
$str$3:
        /*0000*/ 	.byte	0x62, 0x6c, 0x6f, 0x63, 0x6b, 0x44, 0x69, 0x6d, 0x2e, 0x78, 0x20, 0x3d, 0x3d, 0x20, 0x33, 0x32
        /*0010*/ 	.byte	0x00
	.type		$str$1,@object
	.size		$str$1,($str$2 - $str$1)
$str$1:
        /*0011*/ 	.byte	0x2f, 0x74, 0x6d, 0x70, 0x2f, 0x73, 0x61, 0x73, 0x73, 0x5f, 0x63, 0x75, 0x5f, 0x62, 0x66, 0x67
        /*0021*/ 	.byte	0x77, 0x34, 0x6a, 0x5f, 0x72, 0x2f, 0x6b, 0x2e, 0x63, 0x75, 0x00
	.type		$str$2,@object
	.size		$str$2,($str - $str$2)
$str$2:
        /*002c*/ 	.byte	0x62, 0x6c, 0x6f, 0x63, 0x6b, 0x44, 0x69, 0x6d, 0x2e, 0x78, 0x20, 0x3d, 0x3d, 0x20, 0x33, 0x32
        /*003c*/ 	.byte	0x20, 0x26, 0x26, 0x20, 0x77, 0x61, 0x72, 0x70, 0x5f, 0x69, 0x64, 0x20, 0x3c, 0x20, 0x38, 0x00
	.type		$str,@object
	.size		$str,(__unnamed_1 - $str)
$str:
        /*004c*/ 	.byte	0x62, 0x6c, 0x6f, 0x63, 0x6b, 0x44, 0x69, 0x6d, 0x2e, 0x79, 0x20, 0x3d, 0x3d, 0x20, 0x34, 0x20
        /*005c*/ 	.byte	0x26, 0x26, 0x20, 0x62, 0x6c, 0x6f, 0x63, 0x6b, 0x44, 0x69, 0x6d, 0x2e, 0x7a, 0x20, 0x3d, 0x3d
        /*006c*/ 	.byte	0x20, 0x34, 0x00
	.type		__unnamed_1,@object
	.size		__unnamed_1,(__unnamed_2 - __unnamed_1)
__unnamed_1:
        /*006f*/ 	.byte	0x47, 0x4c, 0x6f, 0x61, 0x64, 0x50, 0x6f, 0x73, 0x3a, 0x3a, 0x47, 0x4c, 0x6f, 0x61, 0x64, 0x50
        /*007f*/ 	.byte	0x6f, 0x73, 0x28, 0x75, 0x6e, 0x73, 0x69, 0x67, 0x6e, 0x65, 0x64, 0x20, 0x69, 0x6e, 0x74, 0x2c
        /*008f*/ 	.byte	0x20, 0x5f, 0x5f, 0x6e, 0x76, 0x5f, 0x62, 0x6f, 0x6f, 0x6c, 0x29, 0x00
	.type		__unnamed_2,@object
	.size		__unnamed_2,(__unnamed_3 - __unnamed_2)
__unnamed_2:
        /*009b*/ 	.byte	0x57, 0x61, 0x72, 0x70, 0x41, 0x63, 0x63, 0x4d, 0x33, 0x32, 0x4e, 0x33, 0x32, 0x3a, 0x3a, 0x57
        /*00ab*/ 	.byte	0x61, 0x72, 0x70, 0x41, 0x63, 0x63, 0x4d, 0x33, 0x32, 0x4e, 0x33, 0x32, 0x28, 0x75, 0x6e, 0x73
        /*00bb*/ 	.byte	0x69, 0x67, 0x6e, 0x65, 0x64, 0x20, 0x69, 0x6e, 0x74, 0x2c, 0x20, 0x75, 0x6e, 0x73, 0x69, 0x67
        /*00cb*/ 	.byte	0x6e, 0x65, 0x64, 0x20, 0x69, 0x6e, 0x74, 0x29, 0x00
	.type		__unnamed_3,@object
	.size		__unnamed_3,(.L_2 - __unnamed_3)
__unnamed_3:
        /*00d4*/ 	.byte	0x76, 0x6f, 0x69, 0x64, 0x20, 0x64, 0x67, 0x65, 0x6d, 0x6d, 0x5f, 0x6b, 0x65, 0x72, 0x6e, 0x65
        /* <DEDUP_REMOVED lines=9> */
        /*0174*/ 	.byte	0x69, 0x67, 0x6e, 0x65, 0x64, 0x20, 0x6c, 0x6f, 0x6e, 0x67, 0x29, 0x00
.L_2:


//--------------------- .nv.shared._Z12dgemm_kernelPKdS0_Pdmmmbbmmm --------------------------
	.section	.nv.shared._Z12dgemm_kernelPKdS0_Pdmmmbbmmm,"aw",@nobits
	.sectionflags	@""
	.align	8
.nv.shared._Z12dgemm_kernelPKdS0_Pdmmmbbmmm:
	.zero		33792


//--------------------- .nv.shared.reserved.0     --------------------------
	.section	.nv.shared.reserved.0,"aw",@nobits
	.weak		__nv_reservedSMEM_offset_0_alias
	.size		__nv_reservedSMEM_offset_0_alias, 0, 64
	.other		__nv_reservedSMEM_offset_0_alias,@"STO_CUDA_RESERVED_SHARED STV_DEFAULT"
__nv_reservedSMEM_offset_0_alias:
	.zero		0
	.zero		64


//--------------------- .nv.constant0._Z12dgemm_kernelPKdS0_Pdmmmbbmmm --------------------------
	.section	.nv.constant0._Z12dgemm_kernelPKdS0_Pdmmmbbmmm,"a",@progbits
	.sectionflags	@""
	.align	4
.nv.constant0._Z12dgemm_kernelPKdS0_Pdmmmbbmmm:
	.zero		976


//--------------------- SYMBOLS --------------------------

	.type		.nv.reservedSmem.offset0,@object
	.size		.nv.reservedSmem.offset0,0x4
	.type		.nv.reservedSmem.cap,@object
	.size		.nv.reservedSmem.cap,0x4
	.type		__assertfail,@function
